//
// Generated by NVIDIA NVVM Compiler
//
// Compiler Build ID: CL-36424714
// Cuda compilation tools, release 13.0, V13.0.88
// Based on NVVM 20.0.0
//

.version 9.0
.target sm_100
.address_size 64

	// .globl	_Z6VecAddPfi
.func  (.param .align 16 .b8 func_retval0[16]) __internal_trig_reduction_slowpathd
(
	.param .b64 __internal_trig_reduction_slowpathd_param_0
)
;
.global .align 8 .b8 __cudart_i2opi_d[144] = {8, 93, 141, 31, 177, 95, 251, 107, 234, 146, 82, 138, 247, 57, 7, 61, 123, 241, 229, 235, 199, 186, 39, 117, 45, 234, 95, 158, 102, 63, 70, 79, 183, 9, 203, 39, 207, 126, 54, 109, 31, 109, 10, 90, 139, 17, 47, 239, 15, 152, 5, 222, 255, 151, 248, 31, 59, 40, 249, 189, 139, 95, 132, 156, 244, 57, 83, 131, 57, 214, 145, 57, 65, 126, 95, 180, 38, 112, 156, 233, 132, 68, 187, 46, 245, 53, 130, 232, 62, 167, 41, 177, 28, 235, 29, 254, 28, 146, 209, 9, 234, 46, 73, 6, 224, 210, 77, 66, 58, 110, 36, 183, 97, 197, 187, 222, 171, 99, 81, 254, 65, 144, 67, 60, 153, 149, 98, 219, 192, 221, 52, 245, 209, 87, 39, 252, 41, 21, 68, 78, 110, 131, 249, 162};
.global .align 16 .b8 __cudart_sin_cos_coeffs[128] = {70, 210, 176, 44, 241, 229, 90, 190, 146, 227, 172, 105, 227, 29, 199, 62, 161, 98, 219, 25, 160, 1, 42, 191, 24, 8, 17, 17, 17, 17, 129, 63, 84, 85, 85, 85, 85, 85, 197, 191, 0, 0, 0, 0, 0, 0, 0, 0, 0, 0, 0, 0, 0, 0, 0, 0, 100, 129, 253, 32, 131, 255, 168, 189, 40, 133, 239, 193, 167, 238, 33, 62, 217, 230, 6, 142, 79, 126, 146, 190, 233, 188, 221, 25, 160, 1, 250, 62, 71, 93, 193, 22, 108, 193, 86, 191, 81, 85, 85, 85, 85, 85, 165, 63, 0, 0, 0, 0, 0, 0, 224, 191, 0, 0, 0, 0, 0, 0, 240, 63};

.visible .entry _Z6VecAddPfi(
	.param .u64 .ptr .align 1 _Z6VecAddPfi_param_0,
	.param .u32 _Z6VecAddPfi_param_1
)
{
	.reg .pred 	%p<18>;
	.reg .b32 	%r<42>;
	.reg .b32 	%f<8>;
	.reg .b64 	%rd<21>;
	.reg .b64 	%fd<110>;

	ld.param.u64 	%rd5, [_Z6VecAddPfi_param_0];
	ld.param.u32 	%r17, [_Z6VecAddPfi_param_1];
	cvta.to.global.u64 	%rd1, %rd5;
	setp.lt.s32 	%p1, %r17, 1;
	@%p1 bra 	$L__BB0_19;
	add.s32 	%r19, %r17, -1;
	cvt.rn.f32.u32 	%f1, %r19;
	cvt.f64.f32 	%fd1, %f1;
	setp.eq.s32 	%p2, %r17, 1;
	mov.b32 	%r40, 1;
	@%p2 bra 	$L__BB0_13;
	and.b32  	%r1, %r17, 2147483646;
	add.s64 	%rd20, %rd1, 8;
	mov.b32 	%r37, 0;
	mov.u64 	%rd8, __cudart_sin_cos_coeffs;
$L__BB0_3:
	add.s32 	%r3, %r37, 1;
	cvt.rn.f32.u32 	%f2, %r3;
	cvt.f64.f32 	%fd20, %f2;
	add.f64 	%fd21, %fd20, 0dBFF0000000000000;
	mul.f64 	%fd22, %fd21, 0d401921FB53C8D4F1;
	div.rn.f64 	%fd2, %fd22, %fd1;
	abs.f64 	%fd3, %fd2;
	setp.neu.f64 	%p3, %fd3, 0d7FF0000000000000;
	@%p3 bra 	$L__BB0_5;
	mov.f64 	%fd28, 0d0000000000000000;
	mul.rn.f64 	%fd107, %fd2, %fd28;
	mov.b32 	%r38, 0;
	bra.uni 	$L__BB0_7;
$L__BB0_5:
	mul.f64 	%fd23, %fd2, 0d3FE45F306DC9C883;
	cvt.rni.s32.f64 	%r38, %fd23;
	cvt.rn.f64.s32 	%fd24, %r38;
	fma.rn.f64 	%fd25, %fd24, 0dBFF921FB54442D18, %fd2;
	fma.rn.f64 	%fd26, %fd24, 0dBC91A62633145C00, %fd25;
	fma.rn.f64 	%fd107, %fd24, 0dB97B839A252049C0, %fd26;
	setp.ltu.f64 	%p4, %fd3, 0d41E0000000000000;
	@%p4 bra 	$L__BB0_7;
	{ // callseq 0, 0
	.param .b64 param0;
	st.param.f64 	[param0], %fd2;
	.param .align 16 .b8 retval0[16];
	call.uni (retval0), 
	__internal_trig_reduction_slowpathd, 
	(
	param0
	);
	ld.param.f64 	%fd107, [retval0];
	ld.param.b32 	%r38, [retval0+8];
	} // callseq 0
$L__BB0_7:
	shl.b32 	%r23, %r38, 6;
	cvt.u64.u32 	%rd6, %r23;
	and.b64  	%rd7, %rd6, 64;
	add.s64 	%rd9, %rd8, %rd7;
	mul.rn.f64 	%fd29, %fd107, %fd107;
	and.b32  	%r24, %r38, 1;
	setp.eq.b32 	%p5, %r24, 1;
	selp.f64 	%fd30, 0dBDA8FF8320FD8164, 0d3DE5DB65F9785EBA, %p5;
	ld.global.nc.v2.f64 	{%fd31, %fd32}, [%rd9];
	fma.rn.f64 	%fd33, %fd30, %fd29, %fd31;
	fma.rn.f64 	%fd34, %fd33, %fd29, %fd32;
	ld.global.nc.v2.f64 	{%fd35, %fd36}, [%rd9+16];
	fma.rn.f64 	%fd37, %fd34, %fd29, %fd35;
	fma.rn.f64 	%fd38, %fd37, %fd29, %fd36;
	ld.global.nc.v2.f64 	{%fd39, %fd40}, [%rd9+32];
	fma.rn.f64 	%fd41, %fd38, %fd29, %fd39;
	fma.rn.f64 	%fd42, %fd41, %fd29, %fd40;
	fma.rn.f64 	%fd43, %fd42, %fd107, %fd107;
	fma.rn.f64 	%fd44, %fd42, %fd29, 0d3FF0000000000000;
	selp.f64 	%fd45, %fd44, %fd43, %p5;
	and.b32  	%r25, %r38, 2;
	setp.eq.s32 	%p6, %r25, 0;
	mov.f64 	%fd46, 0d0000000000000000;
	sub.f64 	%fd47, %fd46, %fd45;
	selp.f64 	%fd48, %fd45, %fd47, %p6;
	cvt.rn.f32.f64 	%f3, %fd48;
	st.global.f32 	[%rd20+-4], %f3;
	add.s32 	%r7, %r3, 1;
	cvt.rn.f32.u32 	%f4, %r7;
	cvt.f64.f32 	%fd49, %f4;
	add.f64 	%fd50, %fd49, 0dBFF0000000000000;
	mul.f64 	%fd51, %fd50, 0d401921FB53C8D4F1;
	div.rn.f64 	%fd8, %fd51, %fd1;
	abs.f64 	%fd9, %fd8;
	setp.eq.f64 	%p7, %fd9, 0d7FF0000000000000;
	@%p7 bra 	$L__BB0_10;
	mul.f64 	%fd52, %fd8, 0d3FE45F306DC9C883;
	cvt.rni.s32.f64 	%r39, %fd52;
	cvt.rn.f64.s32 	%fd53, %r39;
	fma.rn.f64 	%fd54, %fd53, 0dBFF921FB54442D18, %fd8;
	fma.rn.f64 	%fd55, %fd53, 0dBC91A62633145C00, %fd54;
	fma.rn.f64 	%fd108, %fd53, 0dB97B839A252049C0, %fd55;
	setp.ltu.f64 	%p8, %fd9, 0d41E0000000000000;
	@%p8 bra 	$L__BB0_11;
	{ // callseq 1, 0
	.param .b64 param0;
	st.param.f64 	[param0], %fd8;
	.param .align 16 .b8 retval0[16];
	call.uni (retval0), 
	__internal_trig_reduction_slowpathd, 
	(
	param0
	);
	ld.param.f64 	%fd108, [retval0];
	ld.param.b32 	%r39, [retval0+8];
	} // callseq 1
	bra.uni 	$L__BB0_11;
$L__BB0_10:
	mov.f64 	%fd57, 0d0000000000000000;
	mul.rn.f64 	%fd108, %fd8, %fd57;
	mov.b32 	%r39, 0;
$L__BB0_11:
	shl.b32 	%r28, %r39, 6;
	cvt.u64.u32 	%rd10, %r28;
	and.b64  	%rd11, %rd10, 64;
	add.s64 	%rd13, %rd8, %rd11;
	mul.rn.f64 	%fd58, %fd108, %fd108;
	and.b32  	%r29, %r39, 1;
	setp.eq.b32 	%p9, %r29, 1;
	selp.f64 	%fd59, 0dBDA8FF8320FD8164, 0d3DE5DB65F9785EBA, %p9;
	ld.global.nc.v2.f64 	{%fd60, %fd61}, [%rd13];
	fma.rn.f64 	%fd62, %fd59, %fd58, %fd60;
	fma.rn.f64 	%fd63, %fd62, %fd58, %fd61;
	ld.global.nc.v2.f64 	{%fd64, %fd65}, [%rd13+16];
	fma.rn.f64 	%fd66, %fd63, %fd58, %fd64;
	fma.rn.f64 	%fd67, %fd66, %fd58, %fd65;
	ld.global.nc.v2.f64 	{%fd68, %fd69}, [%rd13+32];
	fma.rn.f64 	%fd70, %fd67, %fd58, %fd68;
	fma.rn.f64 	%fd71, %fd70, %fd58, %fd69;
	fma.rn.f64 	%fd72, %fd71, %fd108, %fd108;
	fma.rn.f64 	%fd73, %fd71, %fd58, 0d3FF0000000000000;
	selp.f64 	%fd74, %fd73, %fd72, %p9;
	and.b32  	%r30, %r39, 2;
	setp.eq.s32 	%p10, %r30, 0;
	mov.f64 	%fd75, 0d0000000000000000;
	sub.f64 	%fd76, %fd75, %fd74;
	selp.f64 	%fd77, %fd74, %fd76, %p10;
	cvt.rn.f32.f64 	%f5, %fd77;
	st.global.f32 	[%rd20], %f5;
	add.s32 	%r37, %r37, 2;
	add.s64 	%rd20, %rd20, 8;
	setp.ne.s32 	%p11, %r7, %r1;
	@%p11 bra 	$L__BB0_3;
	add.s32 	%r40, %r37, 1;
$L__BB0_13:
	and.b32  	%r31, %r17, 1;
	setp.eq.b32 	%p12, %r31, 1;
	not.pred 	%p13, %p12;
	@%p13 bra 	$L__BB0_19;
	cvt.rn.f32.u32 	%f6, %r40;
	cvt.f64.f32 	%fd78, %f6;
	add.f64 	%fd79, %fd78, 0dBFF0000000000000;
	mul.f64 	%fd80, %fd79, 0d401921FB53C8D4F1;
	div.rn.f64 	%fd14, %fd80, %fd1;
	abs.f64 	%fd15, %fd14;
	setp.eq.f64 	%p14, %fd15, 0d7FF0000000000000;
	@%p14 bra 	$L__BB0_17;
	mul.f64 	%fd81, %fd14, 0d3FE45F306DC9C883;
	cvt.rni.s32.f64 	%r41, %fd81;
	cvt.rn.f64.s32 	%fd82, %r41;
	fma.rn.f64 	%fd83, %fd82, 0dBFF921FB54442D18, %fd14;
	fma.rn.f64 	%fd84, %fd82, 0dBC91A62633145C00, %fd83;
	fma.rn.f64 	%fd109, %fd82, 0dB97B839A252049C0, %fd84;
	setp.ltu.f64 	%p15, %fd15, 0d41E0000000000000;
	@%p15 bra 	$L__BB0_18;
	{ // callseq 2, 0
	.param .b64 param0;
	st.param.f64 	[param0], %fd14;
	.param .align 16 .b8 retval0[16];
	call.uni (retval0), 
	__internal_trig_reduction_slowpathd, 
	(
	param0
	);
	ld.param.f64 	%fd109, [retval0];
	ld.param.b32 	%r41, [retval0+8];
	} // callseq 2
	bra.uni 	$L__BB0_18;
$L__BB0_17:
	mov.f64 	%fd86, 0d0000000000000000;
	mul.rn.f64 	%fd109, %fd14, %fd86;
	mov.b32 	%r41, 0;
$L__BB0_18:
	shl.b32 	%r34, %r41, 6;
	cvt.u64.u32 	%rd14, %r34;
	and.b64  	%rd15, %rd14, 64;
	mov.u64 	%rd16, __cudart_sin_cos_coeffs;
	add.s64 	%rd17, %rd16, %rd15;
	mul.rn.f64 	%fd87, %fd109, %fd109;
	and.b32  	%r35, %r41, 1;
	setp.eq.b32 	%p16, %r35, 1;
	selp.f64 	%fd88, 0dBDA8FF8320FD8164, 0d3DE5DB65F9785EBA, %p16;
	ld.global.nc.v2.f64 	{%fd89, %fd90}, [%rd17];
	fma.rn.f64 	%fd91, %fd88, %fd87, %fd89;
	fma.rn.f64 	%fd92, %fd91, %fd87, %fd90;
	ld.global.nc.v2.f64 	{%fd93, %fd94}, [%rd17+16];
	fma.rn.f64 	%fd95, %fd92, %fd87, %fd93;
	fma.rn.f64 	%fd96, %fd95, %fd87, %fd94;
	ld.global.nc.v2.f64 	{%fd97, %fd98}, [%rd17+32];
	fma.rn.f64 	%fd99, %fd96, %fd87, %fd97;
	fma.rn.f64 	%fd100, %fd99, %fd87, %fd98;
	fma.rn.f64 	%fd101, %fd100, %fd109, %fd109;
	fma.rn.f64 	%fd102, %fd100, %fd87, 0d3FF0000000000000;
	selp.f64 	%fd103, %fd102, %fd101, %p16;
	and.b32  	%r36, %r41, 2;
	setp.eq.s32 	%p17, %r36, 0;
	mov.f64 	%fd104, 0d0000000000000000;
	sub.f64 	%fd105, %fd104, %fd103;
	selp.f64 	%fd106, %fd103, %fd105, %p17;
	cvt.rn.f32.f64 	%f7, %fd106;
	mul.wide.u32 	%rd18, %r40, 4;
	add.s64 	%rd19, %rd1, %rd18;
	st.global.f32 	[%rd19], %f7;
$L__BB0_19:
	ret;

}
.func  (.param .align 16 .b8 func_retval0[16]) __internal_trig_reduction_slowpathd(
	.param .b64 __internal_trig_reduction_slowpathd_param_0
)
{
	.local .align 8 .b8 	__local_depot1[40];
	.reg .b64 	%SP;
	.reg .b64 	%SPL;
	.reg .pred 	%p<10>;
	.reg .b32 	%r<47>;
	.reg .b64 	%rd<74>;
	.reg .b64 	%fd<5>;

	mov.u64 	%SPL, __local_depot1;
	ld.param.f64 	%fd4, [__internal_trig_reduction_slowpathd_param_0];
	add.u64 	%rd1, %SPL, 0;
	{
	.reg .b32 %temp; 
	mov.b64 	{%temp, %r1}, %fd4;
	}
	shr.u32 	%r2, %r1, 20;
	and.b32  	%r3, %r2, 2047;
	setp.eq.s32 	%p1, %r3, 2047;
	mov.b32 	%r46, 0;
	@%p1 bra 	$L__BB1_9;
	add.s32 	%r20, %r3, -1024;
	mov.b64 	%rd20, %fd4;
	shl.b64 	%rd2, %rd20, 11;
	shr.u32 	%r4, %r20, 6;
	sub.s32 	%r45, 15, %r4;
	sub.s32 	%r21, 19, %r4;
	setp.lt.u32 	%p2, %r20, 128;
	selp.b32 	%r6, 18, %r21, %p2;
	setp.ge.s32 	%p3, %r45, %r6;
	mov.b64 	%rd70, 0;
	@%p3 bra 	$L__BB1_4;
	add.s32 	%r23, %r6, %r4;
	neg.s32 	%r43, %r23;
	or.b64  	%rd3, %rd2, -9223372036854775808;
	mov.b64 	%rd70, 0;
	mov.b32 	%r42, 0;
	mov.u64 	%rd25, __cudart_i2opi_d;
	mov.u32 	%r44, %r45;
$L__BB1_3:
	.pragma "nounroll";
	mul.wide.s32 	%rd22, %r42, 8;
	add.s64 	%rd23, %rd1, %rd22;
	mul.wide.s32 	%rd24, %r44, 8;
	add.s64 	%rd26, %rd25, %rd24;
	ld.global.nc.u64 	%rd27, [%rd26];
	{
	.reg .u32 %r0, %r1, %r2, %r3, %alo, %ahi, %blo, %bhi, %clo, %chi;
	mov.b64 	{%alo,%ahi}, %rd27;
	mov.b64 	{%blo,%bhi}, %rd3;
	mov.b64 	{%clo,%chi}, %rd70;
	mad.lo.cc.u32 	%r0, %alo, %blo, %clo;
	madc.hi.cc.u32 	%r1, %alo, %blo, %chi;
	madc.hi.u32 	%r2, %alo, %bhi, 0;
	mad.lo.cc.u32 	%r1, %alo, %bhi, %r1;
	madc.hi.cc.u32 	%r2, %ahi, %blo, %r2;
	madc.hi.u32 	%r3, %ahi, %bhi, 0;
	mad.lo.cc.u32 	%r1, %ahi, %blo, %r1;
	madc.lo.cc.u32 	%r2, %ahi, %bhi, %r2;
	addc.u32 	%r3, %r3, 0;
	mov.b64 	%rd28, {%r0,%r1};
	mov.b64 	%rd70, {%r2,%r3};
	}
	st.local.u64 	[%rd23], %rd28;
	add.s32 	%r44, %r44, 1;
	add.s32 	%r43, %r43, 1;
	add.s32 	%r42, %r42, 1;
	setp.ne.s32 	%p4, %r43, -15;
	mov.u32 	%r45, %r6;
	@%p4 bra 	$L__BB1_3;
$L__BB1_4:
	cvt.s64.s32 	%rd29, %r45;
	cvt.u64.u32 	%rd30, %r4;
	add.s64 	%rd31, %rd30, %rd29;
	shl.b64 	%rd32, %rd31, 3;
	add.s64 	%rd33, %rd1, %rd32;
	st.local.u64 	[%rd33+-120], %rd70;
	and.b32  	%r15, %r2, 63;
	ld.local.u64 	%rd72, [%rd1+16];
	ld.local.u64 	%rd71, [%rd1+24];
	setp.eq.s32 	%p5, %r15, 0;
	@%p5 bra 	$L__BB1_6;
	shl.b64 	%rd34, %rd71, %r15;
	shr.u64 	%rd35, %rd72, 1;
	xor.b32  	%r24, %r15, 63;
	shr.u64 	%rd36, %rd35, %r24;
	or.b64  	%rd71, %rd34, %rd36;
	ld.local.u64 	%rd37, [%rd1+8];
	shl.b64 	%rd38, %rd72, %r15;
	shr.u64 	%rd39, %rd37, 1;
	shr.u64 	%rd40, %rd39, %r24;
	or.b64  	%rd72, %rd38, %rd40;
$L__BB1_6:
	and.b32  	%r25, %r1, -2147483648;
	shr.u64 	%rd41, %rd71, 62;
	cvt.u32.u64 	%r26, %rd41;
	mov.b64 	{%r27, %r28}, %rd71;
	mov.b64 	{%r29, %r30}, %rd72;
	shf.l.wrap.b32 	%r31, %r30, %r27, 2;
	shf.l.wrap.b32 	%r32, %r27, %r28, 2;
	mov.b64 	%rd42, {%r31, %r32};
	shl.b64 	%rd43, %rd72, 2;
	shr.u64 	%rd44, %rd42, 63;
	cvt.u32.u64 	%r33, %rd44;
	add.s32 	%r34, %r33, %r26;
	setp.eq.s32 	%p6, %r25, 0;
	neg.s32 	%r35, %r34;
	selp.b32 	%r46, %r34, %r35, %p6;
	setp.gt.s64 	%p7, %rd42, -1;
	mov.b64 	%rd45, 0;
	{
	.reg .u32 %r0, %r1, %r2, %r3, %a0, %a1, %a2, %a3, %b0, %b1, %b2, %b3;
	mov.b64 	{%a0,%a1}, %rd45;
	mov.b64 	{%a2,%a3}, %rd45;
	mov.b64 	{%b0,%b1}, %rd43;
	mov.b64 	{%b2,%b3}, %rd42;
	sub.cc.u32 	%r0, %a0, %b0;
	subc.cc.u32 	%r1, %a1, %b1;
	subc.cc.u32 	%r2, %a2, %b2;
	subc.u32 	%r3, %a3, %b3;
	mov.b64 	%rd46, {%r0,%r1};
	mov.b64 	%rd47, {%r2,%r3};
	}
	xor.b32  	%r36, %r25, -2147483648;
	selp.b64 	%rd73, %rd42, %rd47, %p7;
	selp.b64 	%rd14, %rd43, %rd46, %p7;
	selp.b32 	%r17, %r25, %r36, %p7;
	clz.b64 	%r37, %rd73;
	cvt.u64.u32 	%rd15, %r37;
	setp.eq.s32 	%p8, %r37, 0;
	@%p8 bra 	$L__BB1_8;
	cvt.u32.u64 	%r38, %rd15;
	and.b32  	%r39, %r38, 63;
	shl.b64 	%rd48, %rd73, %r39;
	shr.u64 	%rd49, %rd14, 1;
	not.b32 	%r40, %r38;
	and.b32  	%r41, %r40, 63;
	shr.u64 	%rd50, %rd49, %r41;
	or.b64  	%rd73, %rd48, %rd50;
$L__BB1_8:
	mov.b64 	%rd51, -3958705157555305931;
	{
	.reg .u32 %r0, %r1, %r2, %r3, %alo, %ahi, %blo, %bhi;
	mov.b64 	{%alo,%ahi}, %rd73;
	mov.b64 	{%blo,%bhi}, %rd51;
	mul.lo.u32 	%r0, %alo, %blo;
	mul.hi.u32 	%r1, %alo, %blo;
	mad.lo.cc.u32 	%r1, %alo, %bhi, %r1;
	madc.hi.u32 	%r2, %alo, %bhi, 0;
	mad.lo.cc.u32 	%r1, %ahi, %blo, %r1;
	madc.hi.cc.u32 	%r2, %ahi, %blo, %r2;
	madc.hi.u32 	%r3, %ahi, %bhi, 0;
	mad.lo.cc.u32 	%r2, %ahi, %bhi, %r2;
	addc.u32 	%r3, %r3, 0;
	mov.b64 	%rd52, {%r0,%r1};
	mov.b64 	%rd53, {%r2,%r3};
	}
	setp.gt.s64 	%p9, %rd53, 0;
	{
	.reg .u32 %r0, %r1, %r2, %r3, %a0, %a1, %a2, %a3, %b0, %b1, %b2, %b3;
	mov.b64 	{%a0,%a1}, %rd52;
	mov.b64 	{%a2,%a3}, %rd53;
	mov.b64 	{%b0,%b1}, %rd52;
	mov.b64 	{%b2,%b3}, %rd53;
	add.cc.u32 	%r0, %a0, %b0;
	addc.cc.u32 	%r1, %a1, %b1;
	addc.cc.u32 	%r2, %a2, %b2;
	addc.u32 	%r3, %a3, %b3;
	mov.b64 	%rd54, {%r0,%r1};
	mov.b64 	%rd55, {%r2,%r3};
	}
	selp.b64 	%rd56, %rd55, %rd53, %p9;
	selp.s64 	%rd57, -1, 0, %p9;
	sub.s64 	%rd58, %rd57, %rd15;
	cvt.u64.u32 	%rd59, %r17;
	shl.b64 	%rd60, %rd59, 32;
	add.s64 	%rd61, %rd56, 1;
	shr.u64 	%rd62, %rd61, 10;
	add.s64 	%rd63, %rd62, 1;
	shr.u64 	%rd64, %rd63, 1;
	shl.b64 	%rd65, %rd58, 52;
	add.s64 	%rd66, %rd65, %rd64;
	add.s64 	%rd67, %rd66, 4602678819172646912;
	or.b64  	%rd68, %rd67, %rd60;
	mov.b64 	%fd4, %rd68;
$L__BB1_9:
	st.param.f64 	[func_retval0], %fd4;
	st.param.b32 	[func_retval0+8], %r46;
	ret;

}


// ===== COMPILED SASS (sm_100) =====

	.target	sm_100

	.elftype	@"ET_EXEC"


//--------------------- .note.nv.tkinfo           --------------------------
	.section	.note.nv.tkinfo,"",@"SHT_NOTE"
	.sectionflags	@"SHF_NOTE_NV_TKINFO"
	.tkinfo
        /*0018*/ 	.word	0x00000002
        /*0030*/ 	.string	""
        /*0030*/ 	.string	"ptxas"
        /*0030*/ 	.string	"Cuda compilation tools, release 13.0, V13.0.88"
        /*0030*/ 	.string	"Build cuda_13.0.r13.0/compiler.36424714_0"
        /*0030*/ 	.string	"-arch sm_100 -m 64 "



//--------------------- .note.nv.cuinfo           --------------------------
	.section	.note.nv.cuinfo,"",@"SHT_NOTE"
	.sectionflags	@"SHF_NOTE_NV_CUINFO"
        /*0018*/ 	.short	0x0002
        /*001a*/ 	.short	0x0064
        /*001c*/ 	.short	0x0082
	.zero		2


//--------------------- .nv.info                  --------------------------
	.section	.nv.info,"",@"SHT_CUDA_INFO"
	.align	4


	//----- nvinfo : EIATTR_REGCOUNT
	.align		4
        /*0000*/ 	.byte	0x04, 0x2f
        /*0002*/ 	.short	(.L_3 - .L_2)
	.align		4
.L_2:
        /*0004*/ 	.word	index@(_Z6VecAddPfi)
        /*0008*/ 	.word	0x00000020


	//----- nvinfo : EIATTR_FRAME_SIZE
	.align		4
.L_3:
        /*000c*/ 	.byte	0x04, 0x11
        /*000e*/ 	.short	(.L_5 - .L_4)
	.align		4
.L_4:
        /*0010*/ 	.word	index@($_Z6VecAddPfi$__internal_trig_reduction_slowpathd)
        /*0014*/ 	.word	0x00000028


	//----- nvinfo : EIATTR_FRAME_SIZE
	.align		4
.L_5:
        /*0018*/ 	.byte	0x04, 0x11
        /*001a*/ 	.short	(.L_7 - .L_6)
	.align		4
.L_6:
        /*001c*/ 	.word	index@($__internal_0_$__cuda_sm20_div_rn_f64_full)
        /*0020*/ 	.word	0x00000028


	//----- nvinfo : EIATTR_FRAME_SIZE
	.align		4
.L_7:
        /*0024*/ 	.byte	0x04, 0x11
        /*0026*/ 	.short	(.L_9 - .L_8)
	.align		4
.L_8:
        /*0028*/ 	.word	index@(_Z6VecAddPfi)
        /*002c*/ 	.word	0x00000028


	//----- nvinfo : EIATTR_MIN_STACK_SIZE
	.align		4
.L_9:
        /*0030*/ 	.byte	0x04, 0x12
        /*0032*/ 	.short	(.L_11 - .L_10)
	.align		4
.L_10:
        /*0034*/ 	.word	index@(_Z6VecAddPfi)
        /*0038*/ 	.word	0x00000028
.L_11:


//--------------------- .nv.compat                --------------------------
	.section	.nv.compat,"",@"SHT_CUDA_COMPAT_INFO"
	.align	4
        /*0000*/ 	.byte	0x02, 0x09, 0x00, 0x00, 0x02, 0x02, 0x01, 0x00, 0x02, 0x05, 0x05, 0x00, 0x03, 0x07, 0x01, 0x01
        /*0010*/ 	.byte	0x02, 0x03, 0x00, 0x00, 0x02, 0x06, 0x01, 0x00, 0x04, 0x0b, 0x08, 0x00, 0x01, 0x00, 0x00, 0x00
        /*0020*/ 	.byte	0x00, 0x00, 0x00, 0x00


//--------------------- .nv.info._Z6VecAddPfi     --------------------------
	.section	.nv.info._Z6VecAddPfi,"",@"SHT_CUDA_INFO"
	.sectionflags	@""
	.align	4


	//----- nvinfo : EIATTR_CUDA_API_VERSION
	.align		4
        /*0000*/ 	.byte	0x04, 0x37
        /*0002*/ 	.short	(.L_13 - .L_12)
.L_12:
        /*0004*/ 	.word	0x00000082


	//----- nvinfo : EIATTR_KPARAM_INFO
	.align		4
.L_13:
        /*0008*/ 	.byte	0x04, 0x17
        /*000a*/ 	.short	(.L_15 - .L_14)
.L_14:
        /*000c*/ 	.word	0x00000000
        /*0010*/ 	.short	0x0001
        /*0012*/ 	.short	0x0008
        /*0014*/ 	.byte	0x00, 0xf0, 0x11, 0x00


	//----- nvinfo : EIATTR_KPARAM_INFO
	.align		4
.L_15:
        /*0018*/ 	.byte	0x04, 0x17
        /*001a*/ 	.short	(.L_17 - .L_16)
.L_16:
        /*001c*/ 	.word	0x00000000
        /*0020*/ 	.short	0x0000
        /*0022*/ 	.short	0x0000
        /*0024*/ 	.byte	0x00, 0xf5, 0x21, 0x00


	//----- nvinfo : EIATTR_SPARSE_MMA_MASK
	.align		4
.L_17:
        /*0028*/ 	.byte	0x03, 0x50
        /*002a*/ 	.short	0x0000


	//----- nvinfo : EIATTR_MAXREG_COUNT
	.align		4
        /*002c*/ 	.byte	0x03, 0x1b
        /*002e*/ 	.short	0x00ff


	//----- nvinfo : EIATTR_MERCURY_ISA_VERSION
	.align		4
        /*0030*/ 	.byte	0x03, 0x5f
        /*0032*/ 	.short	0x0101


	//----- nvinfo : EIATTR_VRC_CTA_INIT_COUNT
	.align		4
        /*0034*/ 	.byte	0x02, 0x4a
	.zero		1
	.zero		1


	//----- nvinfo : EIATTR_EXIT_INSTR_OFFSETS
	.align		4
        /*0038*/ 	.byte	0x04, 0x1c
        /*003a*/ 	.short	(.L_19 - .L_18)


	//   ....[0]....
.L_18:
        /*003c*/ 	.word	0x00000040


	//   ....[1]....
        /*0040*/ 	.word	0x00000c20


	//   ....[2]....
        /*0044*/ 	.word	0x00001160


	//----- nvinfo : EIATTR_CRS_STACK_SIZE
	.align		4
.L_19:
        /*0048*/ 	.byte	0x04, 0x1e
        /*004a*/ 	.short	(.L_21 - .L_20)
.L_20:
        /*004c*/ 	.word	0x00000000


	//----- nvinfo : EIATTR_CBANK_PARAM_SIZE
	.align		4
.L_21:
        /*0050*/ 	.byte	0x03, 0x19
        /*0052*/ 	.short	0x000c


	//----- nvinfo : EIATTR_PARAM_CBANK
	.align		4
        /*0054*/ 	.byte	0x04, 0x0a
        /*0056*/ 	.short	(.L_23 - .L_22)
	.align		4
.L_22:
        /*0058*/ 	.word	index@(.nv.constant0._Z6VecAddPfi)
        /*005c*/ 	.short	0x0380
        /*005e*/ 	.short	0x000c


	//----- nvinfo : EIATTR_SW_WAR
	.align		4
.L_23:
        /*0060*/ 	.byte	0x04, 0x36
        /*0062*/ 	.short	(.L_25 - .L_24)
.L_24:
        /*0064*/ 	.word	0x00000008
.L_25:


//--------------------- .nv.callgraph             --------------------------
	.section	.nv.callgraph,"",@"SHT_CUDA_CALLGRAPH"
	.align	4
	.sectionentsize	8
	.align		4
        /*0000*/ 	.word	0x00000000
	.align		4
        /*0004*/ 	.word	0xffffffff
	.align		4
        /*0008*/ 	.word	0x00000000
	.align		4
        /*000c*/ 	.word	0xfffffffe
	.align		4
        /*0010*/ 	.word	0x00000000
	.align		4
        /*0014*/ 	.word	0xfffffffd
	.align		4
        /*0018*/ 	.word	0x00000000
	.align		4
        /*001c*/ 	.word	0xfffffffc


//--------------------- .nv.constant4             --------------------------
	.section	.nv.constant4,"a",@progbits
	.align	8
	.align		8
.nv.constant4:
        /*0000*/ 	.dword	__cudart_i2opi_d
	.align		8
        /*0008*/ 	.dword	__cudart_sin_cos_coeffs


//--------------------- .text._Z6VecAddPfi        --------------------------
	.section	.text._Z6VecAddPfi,"ax",@progbits
	.align	128
        .global         _Z6VecAddPfi
        .type           _Z6VecAddPfi,@function
        .size           _Z6VecAddPfi,(.L_x_21 - _Z6VecAddPfi)
        .other          _Z6VecAddPfi,@"STO_CUDA_ENTRY STV_DEFAULT"
_Z6VecAddPfi:
.text._Z6VecAddPfi:
[----:B------:R-:W0:Y:S08]  /*0000*/  LDC R1, c[0x0][0x37c] ;  /* 0x0000df00ff017b82 */ /* 0x000e300000000800 */
[----:B------:R-:W1:Y:S01]  /*0010*/  LDC R3, c[0x0][0x388] ;  /* 0x0000e200ff037b82 */ /* 0x000e620000000800 */
[----:B0-----:R-:W-:Y:S01]  /*0020*/  VIADD R1, R1, 0xffffffd8 ;  /* 0xffffffd801017836 */ /* 0x001fe20000000000 */
[----:B-1----:R-:W-:-:S13]  /*0030*/  ISETP.GE.AND P0, PT, R3, 0x1, PT ;  /* 0x000000010300780c */ /* 0x002fda0003f06270 */
[----:B------:R-:W-:Y:S05]  /*0040*/  @!P0 EXIT ;  /* 0x000000000000894d */ /* 0x000fea0003800000 */
[C---:B------:R-:W-:Y:S01]  /*0050*/  VIADD R0, R3.reuse, 0xffffffff ;  /* 0xffffffff03007836 */ /* 0x040fe20000000000 */
[----:B------:R-:W-:Y:S01]  /*0060*/  ISETP.NE.AND P0, PT, R3, 0x1, PT ;  /* 0x000000010300780c */ /* 0x000fe20003f05270 */
[----:B------:R-:W0:Y:S01]  /*0070*/  LDCU.64 UR6, c[0x0][0x358] ;  /* 0x00006b00ff0677ac */ /* 0x000e220008000a00 */
[----:B------:R-:W-:Y:S02]  /*0080*/  IMAD.MOV.U32 R2, RZ, RZ, 0x1 ;  /* 0x00000001ff027424 */ /* 0x000fe400078e00ff */
[----:B------:R-:W-:-:S04]  /*0090*/  I2FP.F32.U32 R0, R0 ;  /* 0x0000000000007245 */ /* 0x000fc80000201000 */
[----:B------:R1:W2:Y:S05]  /*00a0*/  F2F.F64.F32 R6, R0 ;  /* 0x0000000000067310 */ /* 0x0002aa0000201800 */
[----:B------:R-:W-:Y:S05]  /*00b0*/  @!P0 BRA `(.L_x_0) ;  /* 0x0000000800cc8947 */ /* 0x000fea0003800000 */
[----:B------:R-:W3:Y:S01]  /*00c0*/  LDCU.64 UR4, c[0x0][0x380] ;  /* 0x00007000ff0477ac */ /* 0x000ee20008000a00 */
[----:B-1----:R-:W-:Y:S01]  /*00d0*/  LOP3.LUT R0, R3, 0x7ffffffe, RZ, 0xc0, !PT ;  /* 0x7ffffffe03007812 */ /* 0x002fe200078ec0ff */
[----:B------:R-:W-:Y:S01]  /*00e0*/  IMAD.MOV.U32 R2, RZ, RZ, RZ ;  /* 0x000000ffff027224 */ /* 0x000fe200078e00ff */
[----:B------:R-:W1:Y:S01]  /*00f0*/  LDCU.64 UR8, c[0x4][0x8] ;  /* 0x01000100ff0877ac */ /* 0x000e620008000a00 */
[----:B---3--:R-:W-:-:S04]  /*0100*/  UIADD3 UR4, UP0, UPT, UR4, 0x8, URZ ;  /* 0x0000000804047890 */ /* 0x008fc8000ff1e0ff */
[----:B------:R-:W-:Y:S02]  /*0110*/  UIADD3.X UR5, UPT, UPT, URZ, UR5, URZ, UP0, !UPT ;  /* 0x00000005ff057290 */ /* 0x000fe400087fe4ff */
[----:B------:R-:W-:-:S04]  /*0120*/  IMAD.U32 R3, RZ, RZ, UR4 ;  /* 0x00000004ff037e24 */ /* 0x000fc8000f8e00ff */
[----:B-1----:R-:W-:-:S07]  /*0130*/  IMAD.U32 R8, RZ, RZ, UR5 ;  /* 0x00000005ff087e24 */ /* 0x002fce000f8e00ff */
.L_x_6:
[----:B-12---:R-:W1:Y:S01]  /*0140*/  MUFU.RCP64H R11, R7 ;  /* 0x00000007000b7308 */ /* 0x006e620000001800 */
[----:B------:R-:W-:Y:S01]  /*0150*/  IMAD.MOV.U32 R10, RZ, RZ, 0x1 ;  /* 0x00000001ff0a7424 */ /* 0x000fe200078e00ff */
[----:B------:R-:W-:Y:S01]  /*0160*/  UMOV UR4, 0x53c8d4f1 ;  /* 0x53c8d4f100047882 */ /* 0x000fe20000000000 */
[----:B------:R-:W-:Y:S01]  /*0170*/  VIADD R4, R2, 0x1 ;  /* 0x0000000102047836 */ /* 0x000fe20000000000 */
[----:B------:R-:W-:-:S04]  /*0180*/  UMOV UR5, 0x401921fb ;  /* 0x401921fb00057882 */ /* 0x000fc80000000000 */
[----:B------:R-:W-:-:S04]  /*0190*/  I2FP.F32.U32 R9, R4 ;  /* 0x0000000400097245 */ /* 0x000fc80000201000 */
[----:B------:R-:W2:Y:S01]  /*01a0*/  F2F.F64.F32 R4, R9 ;  /* 0x0000000900047310 */ /* 0x000ea20000201800 */
[----:B-1----:R-:W-:-:S08]  /*01b0*/  DFMA R12, -R6, R10, 1 ;  /* 0x3ff00000060c742b */ /* 0x002fd0000000010a */
[----:B------:R-:W-:Y:S02]  /*01c0*/  DFMA R12, R12, R12, R12 ;  /* 0x0000000c0c0c722b */ /* 0x000fe4000000000c */
[----:B--2---:R-:W-:-:S06]  /*01d0*/  DADD R4, R4, -1 ;  /* 0xbff0000004047429 */ /* 0x004fcc0000000000 */
[----:B------:R-:W-:Y:S02]  /*01e0*/  DFMA R12, R10, R12, R10 ;  /* 0x0000000c0a0c722b */ /* 0x000fe4000000000a */
[----:B------:R-:W-:-:S06]  /*01f0*/  DMUL R10, R4, UR4 ;  /* 0x00000004040a7c28 */ /* 0x000fcc0008000000 */
[----:B------:R-:W-:-:S04]  /*0200*/  DFMA R14, -R6, R12, 1 ;  /* 0x3ff00000060e742b */ /* 0x000fc8000000010c */
[----:B------:R-:W-:-:S04]  /*0210*/  FSETP.GEU.AND P1, PT, |R11|, 6.5827683646048100446e-37, PT ;  /* 0x036000000b00780b */ /* 0x000fc80003f2e200 */
[----:B------:R-:W-:-:S08]  /*0220*/  DFMA R14, R12, R14, R12 ;  /* 0x0000000e0c0e722b */ /* 0x000fd0000000000c */
[----:B------:R-:W-:-:S08]  /*0230*/  DMUL R18, R10, R14 ;  /* 0x0000000e0a127228 */ /* 0x000fd00000000000 */
[----:B------:R-:W-:-:S08]  /*0240*/  DFMA R4, -R6, R18, R10 ;  /* 0x000000120604722b */ /* 0x000fd0000000010a */
[----:B------:R-:W-:Y:S01]  /*0250*/  DFMA R18, R14, R4, R18 ;  /* 0x000000040e12722b */ /* 0x000fe20000000012 */
[----:B------:R-:W-:-:S09]  /*0260*/  IMAD.MOV.U32 R5, RZ, RZ, R8 ;  /* 0x000000ffff057224 */ /* 0x000fd200078e0008 */
[----:B------:R-:W-:-:S05]  /*0270*/  FFMA R4, RZ, R7, R19 ;  /* 0x00000007ff047223 */ /* 0x000fca0000000013 */
[----:B------:R-:W-:Y:S01]  /*0280*/  FSETP.GT.AND P0, PT, |R4|, 1.469367938527859385e-39, PT ;  /* 0x001000000400780b */ /* 0x000fe20003f04200 */
[----:B------:R-:W-:-:S12]  /*0290*/  IMAD.MOV.U32 R4, RZ, RZ, R3 ;  /* 0x000000ffff047224 */ /* 0x000fd800078e0003 */
[----:B------:R-:W-:Y:S05]  /*02a0*/  @P0 BRA P1, `(.L_x_1) ;  /* 0x0000000000100947 */ /* 0x000fea0000800000 */
[----:B------:R-:W-:Y:S01]  /*02b0*/  IMAD.MOV.U32 R12, RZ, RZ, R6 ;  /* 0x000000ffff0c7224 */ /* 0x000fe200078e0006 */
[----:B------:R-:W-:Y:S01]  /*02c0*/  MOV R8, 0x2f0 ;  /* 0x000002f000087802 */ /* 0x000fe20000000f00 */
[----:B------:R-:W-:-:S07]  /*02d0*/  IMAD.MOV.U32 R13, RZ, RZ, R7 ;  /* 0x000000ffff0d7224 */ /* 0x000fce00078e0007 */
[----:B0-----:R-:W-:Y:S05]  /*02e0*/  CALL.REL.NOINC `($__internal_0_$__cuda_sm20_div_rn_f64_full) ;  /* 0x0000000c00a07944 */ /* 0x001fea0003c00000 */
.L_x_1:
[----:B------:R-:W-:-:S14]  /*02f0*/  DSETP.NEU.AND P0, PT, |R18|, +INF , PT ;  /* 0x7ff000001200742a */ /* 0x000fdc0003f0d200 */
[----:B------:R-:W-:Y:S01]  /*0300*/  @!P0 DMUL R20, RZ, R18 ;  /* 0x00000012ff148228 */ /* 0x000fe20000000000 */
[----:B------:R-:W-:Y:S01]  /*0310*/  @!P0 IMAD.MOV.U32 R24, RZ, RZ, RZ ;  /* 0x000000ffff188224 */ /* 0x000fe200078e00ff */
[----:B------:R-:W-:Y:S09]  /*0320*/  @!P0 BRA `(.L_x_2) ;  /* 0x0000000000548947 */ /* 0x000ff20003800000 */
[----:B------:R-:W-:Y:S01]  /*0330*/  UMOV UR4, 0x6dc9c883 ;  /* 0x6dc9c88300047882 */ /* 0x000fe20000000000 */
[----:B------:R-:W-:Y:S01]  /*0340*/  UMOV UR5, 0x3fe45f30 ;  /* 0x3fe45f3000057882 */ /* 0x000fe20000000000 */
[C---:B------:R-:W-:Y:S02]  /*0350*/  DSETP.GE.AND P0, PT, |R18|.reuse, 2.14748364800000000000e+09, PT ;  /* 0x41e000001200742a */ /* 0x040fe40003f06200 */
[----:B------:R-:W-:Y:S01]  /*0360*/  DMUL R24, R18, UR4 ;  /* 0x0000000412187c28 */ /* 0x000fe20008000000 */
[----:B------:R-:W-:Y:S01]  /*0370*/  UMOV UR4, 0x54442d18 ;  /* 0x54442d1800047882 */ /* 0x000fe20000000000 */
[----:B------:R-:W-:-:S08]  /*0380*/  UMOV UR5, 0x3ff921fb ;  /* 0x3ff921fb00057882 */ /* 0x000fd00000000000 */
[----:B------:R-:W1:Y:S08]  /*0390*/  F2I.F64 R24, R24 ;  /* 0x0000001800187311 */ /* 0x000e700000301100 */
[----:B-1----:R-:W1:Y:S02]  /*03a0*/  I2F.F64 R20, R24 ;  /* 0x0000001800147312 */ /* 0x002e640000201c00 */
[----:B-1----:R-:W-:Y:S01]  /*03b0*/  DFMA R8, R20, -UR4, R18 ;  /* 0x8000000414087c2b */ /* 0x002fe20008000012 */
[----:B------:R-:W-:Y:S01]  /*03c0*/  UMOV UR4, 0x33145c00 ;  /* 0x33145c0000047882 */ /* 0x000fe20000000000 */
[----:B------:R-:W-:-:S06]  /*03d0*/  UMOV UR5, 0x3c91a626 ;  /* 0x3c91a62600057882 */ /* 0x000fcc0000000000 */
[----:B------:R-:W-:Y:S01]  /*03e0*/  DFMA R8, R20, -UR4, R8 ;  /* 0x8000000414087c2b */ /* 0x000fe20008000008 */
[----:B------:R-:W-:Y:S01]  /*03f0*/  UMOV UR4, 0x252049c0 ;  /* 0x252049c000047882 */ /* 0x000fe20000000000 */
[----:B------:R-:W-:-:S06]  /*0400*/  UMOV UR5, 0x397b839a ;  /* 0x397b839a00057882 */ /* 0x000fcc0000000000 */
[----:B------:R-:W-:Y:S01]  /*0410*/  DFMA R20, R20, -UR4, R8 ;  /* 0x8000000414147c2b */ /* 0x000fe20008000008 */
[----:B------:R-:W-:Y:S10]  /*0420*/  @!P0 BRA `(.L_x_2) ;  /* 0x0000000000148947 */ /* 0x000ff40003800000 */
[----:B------:R-:W-:-:S07]  /*0430*/  MOV R16, 0x450 ;  /* 0x0000045000107802 */ /* 0x000fce0000000f00 */
[----:B0-----:R-:W-:Y:S05]  /*0440*/  CALL.REL.NOINC `($_Z6VecAddPfi$__internal_trig_reduction_slowpathd) ;  /* 0x0000001000b07944 */ /* 0x001fea0003c00000 */
[----:B------:R-:W-:Y:S02]  /*0450*/  IMAD.MOV.U32 R24, RZ, RZ, R8 ;  /* 0x000000ffff187224 */ /* 0x000fe400078e0008 */
[----:B------:R-:W-:Y:S02]  /*0460*/  IMAD.MOV.U32 R20, RZ, RZ, R18 ;  /* 0x000000ffff147224 */ /* 0x000fe400078e0012 */
[----:B------:R-:W-:-:S07]  /*0470*/  IMAD.MOV.U32 R21, RZ, RZ, R19 ;  /* 0x000000ffff157224 */ /* 0x000fce00078e0013 */
.L_x_2:
[----:B------:R-:W-:-:S05]  /*0480*/  IMAD.SHL.U32 R3, R24, 0x40, RZ ;  /* 0x0000004018037824 */ /* 0x000fca00078e00ff */
[----:B------:R-:W-:-:S04]  /*0490*/  LOP3.LUT R3, R3, 0x40, RZ, 0xc0, !PT ;  /* 0x0000004003037812 */ /* 0x000fc800078ec0ff */
[----:B------:R-:W-:-:S05]  /*04a0*/  IADD3 R28, P0, PT, R3, UR8, RZ ;  /* 0x00000008031c7c10 */ /* 0x000fca000ff1e0ff */
[----:B------:R-:W-:-:S05]  /*04b0*/  IMAD.X R29, RZ, RZ, UR9, P0 ;  /* 0x00000009ff1d7e24 */ /* 0x000fca00080e06ff */
[----:B0-----:R-:W2:Y:S04]  /*04c0*/  LDG.E.128.CONSTANT R8, desc[UR6][R28.64] ;  /* 0x000000061c087981 */ /* 0x001ea8000c1e9d00 */
[----:B------:R-:W3:Y:S04]  /*04d0*/  LDG.E.128.CONSTANT R12, desc[UR6][R28.64+0x10] ;  /* 0x000010061c0c7981 */ /* 0x000ee8000c1e9d00 */
[----:B------:R-:W4:Y:S01]  /*04e0*/  LDG.E.128.CONSTANT R16, desc[UR6][R28.64+0x20] ;  /* 0x000020061c107981 */ /* 0x000f22000c1e9d00 */
[----:B------:R-:W-:Y:S01]  /*04f0*/  LOP3.LUT R3, R24, 0x1, RZ, 0xc0, !PT ;  /* 0x0000000118037812 */ /* 0x000fe200078ec0ff */
[----:B------:R-:W-:Y:S01]  /*0500*/  IMAD.MOV.U32 R26, RZ, RZ, 0x20fd8164 ;  /* 0x20fd8164ff1a7424 */ /* 0x000fe200078e00ff */
[----:B------:R-:W-:Y:S01]  /*0510*/  DMUL R22, R20, R20 ;  /* 0x0000001414167228 */ /* 0x000fe20000000000 */
[----:B------:R-:W-:Y:S01]  /*0520*/  UMOV UR4, 0x53c8d4f1 ;  /* 0x53c8d4f100047882 */ /* 0x000fe20000000000 */
[----:B------:R-:W-:Y:S01]  /*0530*/  ISETP.NE.U32.AND P0, PT, R3, 0x1, PT ;  /* 0x000000010300780c */ /* 0x000fe20003f05070 */
[----:B------:R-:W-:Y:S01]  /*0540*/  IMAD.MOV.U32 R3, RZ, RZ, 0x3da8ff83 ;  /* 0x3da8ff83ff037424 */ /* 0x000fe200078e00ff */
[----:B------:R-:W-:-:S02]  /*0550*/  UMOV UR5, 0x401921fb ;  /* 0x401921fb00057882 */ /* 0x000fc40000000000 */
[----:B------:R-:W-:Y:S02]  /*0560*/  FSEL R26, R26, -8.06006814911005101289e+34, !P0 ;  /* 0xf9785eba1a1a7808 */ /* 0x000fe40004000000 */
[----:B------:R-:W-:Y:S01]  /*0570*/  FSEL R27, -R3, 0.11223486810922622681, !P0 ;  /* 0x3de5db65031b7808 */ /* 0x000fe20004000100 */
[----:B------:R-:W-:-:S05]  /*0580*/  VIADD R3, R2, 0x2 ;  /* 0x0000000202037836 */ /* 0x000fca0000000000 */
[----:B------:R-:W-:Y:S01]  /*0590*/  I2FP.F32.U32 R25, R3 ;  /* 0x0000000300197245 */ /* 0x000fe20000201000 */
[----:B--2---:R-:W-:-:S08]  /*05a0*/  DFMA R8, R22, R26, R8 ;  /* 0x0000001a1608722b */ /* 0x004fd00000000008 */
[C---:B------:R-:W-:Y:S01]  /*05b0*/  DFMA R8, R22.reuse, R8, R10 ;  /* 0x000000081608722b */ /* 0x040fe2000000000a */
[----:B------:R-:W0:Y:S07]  /*05c0*/  F2F.F64.F32 R10, R25 ;  /* 0x00000019000a7310 */ /* 0x000e2e0000201800 */
[----:B---3--:R-:W-:Y:S02]  /*05d0*/  DFMA R12, R22, R8, R12 ;  /* 0x00000008160c722b */ /* 0x008fe4000000000c */
[----:B------:R-:W1:Y:S01]  /*05e0*/  MUFU.RCP64H R9, R7 ;  /* 0x0000000700097308 */ /* 0x000e620000001800 */
[----:B------:R-:W-:-:S05]  /*05f0*/  IMAD.MOV.U32 R8, RZ, RZ, 0x1 ;  /* 0x00000001ff087424 */ /* 0x000fca00078e00ff */
[----:B------:R-:W-:-:S08]  /*0600*/  DFMA R12, R22, R12, R14 ;  /* 0x0000000c160c722b */ /* 0x000fd0000000000e */
[----:B----4-:R-:W-:Y:S02]  /*0610*/  DFMA R16, R22, R12, R16 ;  /* 0x0000000c1610722b */ /* 0x010fe40000000010 */
[----:B-1----:R-:W-:-:S06]  /*0620*/  DFMA R12, -R6, R8, 1 ;  /* 0x3ff00000060c742b */ /* 0x002fcc0000000108 */
[----:B------:R-:W-:Y:S02]  /*0630*/  DFMA R18, R22, R16, R18 ;  /* 0x000000101612722b */ /* 0x000fe40000000012 */
[----:B------:R-:W-:-:S06]  /*0640*/  DFMA R12, R12, R12, R12 ;  /* 0x0000000c0c0c722b */ /* 0x000fcc000000000c */
[----:B------:R-:W-:Y:S02]  /*0650*/  DFMA R20, R18, R20, R20 ;  /* 0x000000141214722b */ /* 0x000fe40000000014 */
[----:B------:R-:W-:Y:S02]  /*0660*/  DFMA R18, R22, R18, 1 ;  /* 0x3ff000001612742b */ /* 0x000fe40000000012 */
[----:B------:R-:W-:Y:S02]  /*0670*/  DFMA R12, R8, R12, R8 ;  /* 0x0000000c080c722b */ /* 0x000fe40000000008 */
[----:B0-----:R-:W-:-:S06]  /*0680*/  DADD R8, R10, -1 ;  /* 0xbff000000a087429 */ /* 0x001fcc0000000000 */
[----:B------:R-:W-:Y:S01]  /*0690*/  DFMA R16, -R6, R12, 1 ;  /* 0x3ff000000610742b */ /* 0x000fe2000000010c */
[----:B------:R-:W-:Y:S01]  /*06a0*/  FSEL R14, R18, R20, !P0 ;  /* 0x00000014120e7208 */ /* 0x000fe20004000000 */
[----:B------:R-:W-:Y:S01]  /*06b0*/  DMUL R8, R8, UR4 ;  /* 0x0000000408087c28 */ /* 0x000fe20008000000 */
[----:B------:R-:W-:Y:S02]  /*06c0*/  FSEL R15, R19, R21, !P0 ;  /* 0x00000015130f7208 */ /* 0x000fe40004000000 */
[----:B------:R-:W-:-:S03]  /*06d0*/  LOP3.LUT P0, RZ, R24, 0x2, RZ, 0xc0, !PT ;  /* 0x0000000218ff7812 */ /* 0x000fc6000780c0ff */
[----:B------:R-:W-:Y:S02]  /*06e0*/  DFMA R16, R12, R16, R12 ;  /* 0x000000100c10722b */ /* 0x000fe4000000000c */
[----:B------:R-:W-:Y:S02]  /*06f0*/  DADD R10, RZ, -R14 ;  /* 0x00000000ff0a7229 */ /* 0x000fe4000000080e */
[----:B------:R-:W-:-:S04]  /*0700*/  FSETP.GEU.AND P1, PT, |R9|, 6.5827683646048100446e-37, PT ;  /* 0x036000000900780b */ /* 0x000fc80003f2e200 */
[----:B------:R-:W-:-:S04]  /*0710*/  DMUL R18, R16, R8 ;  /* 0x0000000810127228 */ /* 0x000fc80000000000 */
[----:B------:R-:W-:Y:S02]  /*0720*/  FSEL R13, R15, R11, !P0 ;  /* 0x0000000b0f0d7208 */ /* 0x000fe40004000000 */
[----:B------:R-:W-:Y:S02]  /*0730*/  FSEL R12, R14, R10, !P0 ;  /* 0x0000000a0e0c7208 */ /* 0x000fe40004000000 */
[----:B------:R-:W-:Y:S02]  /*0740*/  DFMA R10, -R6, R18, R8 ;  /* 0x00000012060a722b */ /* 0x000fe40000000108 */
[----:B------:R-:W0:Y:S06]  /*0750*/  F2F.F32.F64 R13, R12 ;  /* 0x0000000c000d7310 */ /* 0x000e2c0000301000 */
[----:B------:R-:W-:Y:S01]  /*0760*/  DFMA R18, R16, R10, R18 ;  /* 0x0000000a1012722b */ /* 0x000fe20000000012 */
[----:B0-----:R0:W-:Y:S09]  /*0770*/  STG.E desc[UR6][R4.64+-0x4], R13 ;  /* 0xfffffc0d04007986 */ /* 0x0011f2000c101906 */
[----:B------:R-:W-:-:S05]  /*0780*/  FFMA R10, RZ, R7, R19 ;  /* 0x00000007ff0a7223 */ /* 0x000fca0000000013 */
[----:B------:R-:W-:-:S13]  /*0790*/  FSETP.GT.AND P0, PT, |R10|, 1.469367938527859385e-39, PT ;  /* 0x001000000a00780b */ /* 0x000fda0003f04200 */
[----:B0-----:R-:W-:Y:S05]  /*07a0*/  @P0 BRA P1, `(.L_x_3) ;  /* 0x0000000000180947 */ /* 0x001fea0000800000 */
[----:B------:R-:W-:Y:S01]  /*07b0*/  IMAD.MOV.U32 R10, RZ, RZ, R8 ;  /* 0x000000ffff0a7224 */ /* 0x000fe200078e0008 */
[----:B------:R-:W-:Y:S01]  /*07c0*/  MOV R8, 0x810 ;  /* 0x0000081000087802 */ /* 0x000fe20000000f00 */
[----:B------:R-:W-:Y:S02]  /*07d0*/  IMAD.MOV.U32 R11, RZ, RZ, R9 ;  /* 0x000000ffff0b7224 */ /* 0x000fe400078e0009 */
[----:B------:R-:W-:Y:S02]  /*07e0*/  IMAD.MOV.U32 R12, RZ, RZ, R6 ;  /* 0x000000ffff0c7224 */ /* 0x000fe400078e0006 */
[----:B------:R-:W-:-:S07]  /*07f0*/  IMAD.MOV.U32 R13, RZ, RZ, R7 ;  /* 0x000000ffff0d7224 */ /* 0x000fce00078e0007 */
[----:B------:R-:W-:Y:S05]  /*0800*/  CALL.REL.NOINC `($__internal_0_$__cuda_sm20_div_rn_f64_full) ;  /* 0x0000000800587944 */ /* 0x000fea0003c00000 */
.L_x_3:
[----:B------:R-:W-:-:S14]  /*0810*/  DSETP.NEU.AND P0, PT, |R18|, +INF , PT ;  /* 0x7ff000001200742a */ /* 0x000fdc0003f0d200 */
[----:B------:R-:W-:Y:S05]  /*0820*/  @!P0 BRA `(.L_x_4) ;  /* 0x0000000000588947 */ /* 0x000fea0003800000 */
[----:B------:R-:W-:Y:S01]  /*0830*/  UMOV UR4, 0x6dc9c883 ;  /* 0x6dc9c88300047882 */ /* 0x000fe20000000000 */
[----:B------:R-:W-:Y:S01]  /*0840*/  UMOV UR5, 0x3fe45f30 ;  /* 0x3fe45f3000057882 */ /* 0x000fe20000000000 */
[C---:B------:R-:W-:Y:S02]  /*0850*/  DSETP.GE.AND P0, PT, |R18|.reuse, 2.14748364800000000000e+09, PT ;  /* 0x41e000001200742a */ /* 0x040fe40003f06200 */
[----:B------:R-:W-:Y:S01]  /*0860*/  DMUL R26, R18, UR4 ;  /* 0x00000004121a7c28 */ /* 0x000fe20008000000 */
[----:B------:R-:W-:Y:S01]  /*0870*/  UMOV UR4, 0x54442d18 ;  /* 0x54442d1800047882 */ /* 0x000fe20000000000 */
[----:B------:R-:W-:-:S08]  /*0880*/  UMOV UR5, 0x3ff921fb ;  /* 0x3ff921fb00057882 */ /* 0x000fd00000000000 */
[----:B------:R-:W0:Y:S08]  /*0890*/  F2I.F64 R26, R26 ;  /* 0x0000001a001a7311 */ /* 0x000e300000301100 */
[----:B0-----:R-:W0:Y:S02]  /*08a0*/  I2F.F64 R20, R26 ;  /* 0x0000001a00147312 */ /* 0x001e240000201c00 */
[----:B0-----:R-:W-:Y:S01]  /*08b0*/  DFMA R8, R20, -UR4, R18 ;  /* 0x8000000414087c2b */ /* 0x001fe20008000012 */
        /* <DEDUP_REMOVED lines=8> */
[----:B------:R-:W-:Y:S05]  /*0940*/  CALL.REL.NOINC `($_Z6VecAddPfi$__internal_trig_reduction_slowpathd) ;  /* 0x0000000c00707944 */ /* 0x000fea0003c00000 */
[----:B------:R-:W-:Y:S02]  /*0950*/  IMAD.MOV.U32 R26, RZ, RZ, R8 ;  /* 0x000000ffff1a7224 */ /* 0x000fe400078e0008 */
[----:B------:R-:W-:Y:S02]  /*0960*/  IMAD.MOV.U32 R20, RZ, RZ, R18 ;  /* 0x000000ffff147224 */ /* 0x000fe400078e0012 */
[----:B------:R-:W-:Y:S01]  /*0970*/  IMAD.MOV.U32 R21, RZ, RZ, R19 ;  /* 0x000000ffff157224 */ /* 0x000fe200078e0013 */
[----:B------:R-:W-:Y:S06]  /*0980*/  BRA `(.L_x_5) ;  /* 0x0000000000087947 */ /* 0x000fec0003800000 */
.L_x_4:
[----:B------:R-:W-:Y:S01]  /*0990*/  DMUL R20, RZ, R18 ;  /* 0x00000012ff147228 */ /* 0x000fe20000000000 */
[----:B------:R-:W-:-:S10]  /*09a0*/  IMAD.MOV.U32 R26, RZ, RZ, RZ ;  /* 0x000000ffff1a7224 */ /* 0x000fd400078e00ff */
.L_x_5:
[----:B------:R-:W-:-:S05]  /*09b0*/  IMAD.SHL.U32 R8, R26, 0x40, RZ ;  /* 0x000000401a087824 */ /* 0x000fca00078e00ff */
[----:B------:R-:W-:-:S04]  /*09c0*/  LOP3.LUT R8, R8, 0x40, RZ, 0xc0, !PT ;  /* 0x0000004008087812 */ /* 0x000fc800078ec0ff */
[----:B------:R-:W-:-:S05]  /*09d0*/  IADD3 R28, P0, PT, R8, UR8, RZ ;  /* 0x00000008081c7c10 */ /* 0x000fca000ff1e0ff */
[----:B------:R-:W-:-:S05]  /*09e0*/  IMAD.X R29, RZ, RZ, UR9, P0 ;  /* 0x00000009ff1d7e24 */ /* 0x000fca00080e06ff */
[----:B------:R-:W2:Y:S04]  /*09f0*/  LDG.E.128.CONSTANT R8, desc[UR6][R28.64] ;  /* 0x000000061c087981 */ /* 0x000ea8000c1e9d00 */
[----:B------:R-:W3:Y:S04]  /*0a00*/  LDG.E.128.CONSTANT R12, desc[UR6][R28.64+0x10] ;  /* 0x000010061c0c7981 */ /* 0x000ee8000c1e9d00 */
[----:B------:R-:W4:Y:S01]  /*0a10*/  LDG.E.128.CONSTANT R16, desc[UR6][R28.64+0x20] ;  /* 0x000020061c107981 */ /* 0x000f22000c1e9d00 */
[----:B------:R-:W-:Y:S01]  /*0a20*/  LOP3.LUT R22, R26, 0x1, RZ, 0xc0, !PT ;  /* 0x000000011a167812 */ /* 0x000fe200078ec0ff */
[----:B------:R-:W-:Y:S01]  /*0a30*/  IMAD.MOV.U32 R23, RZ, RZ, 0x3da8ff83 ;  /* 0x3da8ff83ff177424 */ /* 0x000fe200078e00ff */
[----:B------:R-:W-:Y:S01]  /*0a40*/  DMUL R24, R20, R20 ;  /* 0x0000001414187228 */ /* 0x000fe20000000000 */
[----:B------:R-:W-:Y:S01]  /*0a50*/  VIADD R2, R2, 0x2 ;  /* 0x0000000202027836 */ /* 0x000fe20000000000 */
[----:B------:R-:W-:Y:S01]  /*0a60*/  ISETP.NE.U32.AND P0, PT, R22, 0x1, PT ;  /* 0x000000011600780c */ /* 0x000fe20003f05070 */
[----:B------:R-:W-:-:S03]  /*0a70*/  IMAD.MOV.U32 R22, RZ, RZ, 0x20fd8164 ;  /* 0x20fd8164ff167424 */ /* 0x000fc600078e00ff */
[----:B------:R-:W-:Y:S02]  /*0a80*/  FSEL R23, -R23, 0.11223486810922622681, !P0 ;  /* 0x3de5db6517177808 */ /* 0x000fe40004000100 */
[----:B------:R-:W-:-:S06]  /*0a90*/  FSEL R22, R22, -8.06006814911005101289e+34, !P0 ;  /* 0xf9785eba16167808 */ /* 0x000fcc0004000000 */
[----:B--2---:R-:W-:-:S08]  /*0aa0*/  DFMA R8, R24, R22, R8 ;  /* 0x000000161808722b */ /* 0x004fd00000000008 */
[----:B------:R-:W-:-:S08]  /*0ab0*/  DFMA R8, R24, R8, R10 ;  /* 0x000000081808722b */ /* 0x000fd0000000000a */
[----:B---3--:R-:W-:-:S08]  /*0ac0*/  DFMA R8, R24, R8, R12 ;  /* 0x000000081808722b */ /* 0x008fd0000000000c */
[----:B------:R-:W-:-:S08]  /*0ad0*/  DFMA R8, R24, R8, R14 ;  /* 0x000000081808722b */ /* 0x000fd0000000000e */
[----:B----4-:R-:W-:-:S08]  /*0ae0*/  DFMA R8, R24, R8, R16 ;  /* 0x000000081808722b */ /* 0x010fd00000000010 */
[----:B------:R-:W-:-:S08]  /*0af0*/  DFMA R8, R24, R8, R18 ;  /* 0x000000081808722b */ /* 0x000fd00000000012 */
[----:B------:R-:W-:Y:S02]  /*0b00*/  DFMA R20, R8, R20, R20 ;  /* 0x000000140814722b */ /* 0x000fe40000000014 */
[----:B------:R-:W-:-:S10]  /*0b10*/  DFMA R8, R24, R8, 1 ;  /* 0x3ff000001808742b */ /* 0x000fd40000000008 */
[----:B------:R-:W-:Y:S02]  /*0b20*/  FSEL R10, R8, R20, !P0 ;  /* 0x00000014080a7208 */ /* 0x000fe40004000000 */
[----:B------:R-:W-:Y:S02]  /*0b30*/  FSEL R11, R9, R21, !P0 ;  /* 0x00000015090b7208 */ /* 0x000fe40004000000 */
[----:B------:R-:W-:-:S04]  /*0b40*/  LOP3.LUT P0, RZ, R26, 0x2, RZ, 0xc0, !PT ;  /* 0x000000021aff7812 */ /* 0x000fc8000780c0ff */
[----:B------:R-:W-:-:S10]  /*0b50*/  DADD R8, RZ, -R10 ;  /* 0x00000000ff087229 */ /* 0x000fd4000000080a */
[----:B------:R-:W-:Y:S02]  /*0b60*/  FSEL R11, R11, R9, !P0 ;  /* 0x000000090b0b7208 */ /* 0x000fe40004000000 */
[----:B------:R-:W-:Y:S02]  /*0b70*/  FSEL R10, R10, R8, !P0 ;  /* 0x000000080a0a7208 */ /* 0x000fe40004000000 */
[----:B------:R-:W-:Y:S02]  /*0b80*/  ISETP.NE.AND P0, PT, R3, R0, PT ;  /* 0x000000000300720c */ /* 0x000fe40003f05270 */
[----:B------:R-:W0:Y:S01]  /*0b90*/  F2F.F32.F64 R11, R10 ;  /* 0x0000000a000b7310 */ /* 0x000e220000301000 */
[----:B------:R-:W-:-:S05]  /*0ba0*/  IADD3 R3, P1, PT, R4, 0x8, RZ ;  /* 0x0000000804037810 */ /* 0x000fca0007f3e0ff */
[----:B------:R-:W-:Y:S01]  /*0bb0*/  IMAD.X R8, RZ, RZ, R5, P1 ;  /* 0x000000ffff087224 */ /* 0x000fe200008e0605 */
[----:B0-----:R1:W-:Y:S04]  /*0bc0*/  STG.E desc[UR6][R4.64], R11 ;  /* 0x0000000b04007986 */ /* 0x0013e8000c101906 */
[----:B------:R-:W-:Y:S05]  /*0bd0*/  @P0 BRA `(.L_x_6) ;  /* 0xfffffff400580947 */ /* 0x000fea000383ffff */
[----:B------:R-:W-:-:S07]  /*0be0*/  VIADD R2, R2, 0x1 ;  /* 0x0000000102027836 */ /* 0x000fce0000000000 */
.L_x_0:
[----:B-1----:R-:W1:Y:S02]  /*0bf0*/  LDC R0, c[0x0][0x388] ;  /* 0x0000e200ff007b82 */ /* 0x002e640000000800 */
[----:B-1----:R-:W-:-:S04]  /*0c00*/  LOP3.LUT R0, R0, 0x1, RZ, 0xc0, !PT ;  /* 0x0000000100007812 */ /* 0x002fc800078ec0ff */
[----:B------:R-:W-:-:S13]  /*0c10*/  ISETP.NE.U32.AND P0, PT, R0, 0x1, PT ;  /* 0x000000010000780c */ /* 0x000fda0003f05070 */
[----:B0-----:R-:W-:Y:S05]  /*0c20*/  @P0 EXIT ;  /* 0x000000000000094d */ /* 0x001fea0003800000 */
[----:B--2---:R-:W0:Y:S01]  /*0c30*/  MUFU.RCP64H R9, R7 ;  /* 0x0000000700097308 */ /* 0x004e220000001800 */
[----:B------:R-:W-:Y:S01]  /*0c40*/  IMAD.MOV.U32 R8, RZ, RZ, 0x1 ;  /* 0x00000001ff087424 */ /* 0x000fe200078e00ff */
[----:B------:R-:W-:Y:S01]  /*0c50*/  I2FP.F32.U32 R0, R2 ;  /* 0x0000000200007245 */ /* 0x000fe20000201000 */
[----:B------:R-:W-:Y:S01]  /*0c60*/  UMOV UR4, 0x53c8d4f1 ;  /* 0x53c8d4f100047882 */ /* 0x000fe20000000000 */
[----:B------:R-:W-:-:S04]  /*0c70*/  UMOV UR5, 0x401921fb ;  /* 0x401921fb00057882 */ /* 0x000fc80000000000 */
[----:B------:R-:W1:Y:S01]  /*0c80*/  F2F.F64.F32 R4, R0 ;  /* 0x0000000000047310 */ /* 0x000e620000201800 */
[----:B0-----:R-:W-:Y:S02]  /*0c90*/  DFMA R10, -R6, R8, 1 ;  /* 0x3ff00000060a742b */ /* 0x001fe40000000108 */
[----:B-1----:R-:W-:-:S06]  /*0ca0*/  DADD R4, R4, -1 ;  /* 0xbff0000004047429 */ /* 0x002fcc0000000000 */
[----:B------:R-:W-:-:S08]  /*0cb0*/  DFMA R10, R10, R10, R10 ;  /* 0x0000000a0a0a722b */ /* 0x000fd0000000000a */
[----:B------:R-:W-:Y:S02]  /*0cc0*/  DFMA R8, R8, R10, R8 ;  /* 0x0000000a0808722b */ /* 0x000fe40000000008 */
[----:B------:R-:W-:-:S06]  /*0cd0*/  DMUL R10, R4, UR4 ;  /* 0x00000004040a7c28 */ /* 0x000fcc0008000000 */
[----:B------:R-:W-:-:S04]  /*0ce0*/  DFMA R12, -R6, R8, 1 ;  /* 0x3ff00000060c742b */ /* 0x000fc80000000108 */
[----:B------:R-:W-:-:S04]  /*0cf0*/  FSETP.GEU.AND P1, PT, |R11|, 6.5827683646048100446e-37, PT ;  /* 0x036000000b00780b */ /* 0x000fc80003f2e200 */
[----:B------:R-:W-:-:S08]  /*0d00*/  DFMA R12, R8, R12, R8 ;  /* 0x0000000c080c722b */ /* 0x000fd00000000008 */
[----:B------:R-:W-:-:S08]  /*0d10*/  DMUL R18, R12, R10 ;  /* 0x0000000a0c127228 */ /* 0x000fd00000000000 */
[----:B------:R-:W-:-:S08]  /*0d20*/  DFMA R4, -R6, R18, R10 ;  /* 0x000000120604722b */ /* 0x000fd0000000010a */
[----:B------:R-:W-:-:S10]  /*0d30*/  DFMA R18, R12, R4, R18 ;  /* 0x000000040c12722b */ /* 0x000fd40000000012 */
[----:B------:R-:W-:-:S05]  /*0d40*/  FFMA R0, RZ, R7, R19 ;  /* 0x00000007ff007223 */ /* 0x000fca0000000013 */
[----:B------:R-:W-:-:S13]  /*0d50*/  FSETP.GT.AND P0, PT, |R0|, 1.469367938527859385e-39, PT ;  /* 0x001000000000780b */ /* 0x000fda0003f04200 */
[----:B------:R-:W-:Y:S05]  /*0d60*/  @P0 BRA P1, `(.L_x_7) ;  /* 0x0000000000100947 */ /* 0x000fea0000800000 */
[----:B------:R-:W-:Y:S01]  /*0d70*/  IMAD.MOV.U32 R12, RZ, RZ, R6 ;  /* 0x000000ffff0c7224 */ /* 0x000fe200078e0006 */
[----:B------:R-:W-:Y:S01]  /*0d80*/  MOV R8, 0xdb0 ;  /* 0x00000db000087802 */ /* 0x000fe20000000f00 */
[----:B------:R-:W-:-:S07]  /*0d90*/  IMAD.MOV.U32 R13, RZ, RZ, R7 ;  /* 0x000000ffff0d7224 */ /* 0x000fce00078e0007 */
[----:B------:R-:W-:Y:S05]  /*0da0*/  CALL.REL.NOINC `($__internal_0_$__cuda_sm20_div_rn_f64_full) ;  /* 0x0000000000f07944 */ /* 0x000fea0003c00000 */
.L_x_7:
[----:B------:R-:W-:-:S14]  /*0db0*/  DSETP.NEU.AND P0, PT, |R18|, +INF , PT ;  /* 0x7ff000001200742a */ /* 0x000fdc0003f0d200 */
[----:B------:R-:W-:Y:S05]  /*0dc0*/  @!P0 BRA `(.L_x_8) ;  /* 0x0000000000588947 */ /* 0x000fea0003800000 */
[----:B------:R-:W-:Y:S01]  /*0dd0*/  UMOV UR4, 0x6dc9c883 ;  /* 0x6dc9c88300047882 */ /* 0x000fe20000000000 */
[----:B------:R-:W-:Y:S01]  /*0de0*/  UMOV UR5, 0x3fe45f30 ;  /* 0x3fe45f3000057882 */ /* 0x000fe20000000000 */
[C---:B------:R-:W-:Y:S02]  /*0df0*/  DSETP.GE.AND P0, PT, |R18|.reuse, 2.14748364800000000000e+09, PT ;  /* 0x41e000001200742a */ /* 0x040fe40003f06200 */
[----:B------:R-:W-:Y:S01]  /*0e00*/  DMUL R4, R18, UR4 ;  /* 0x0000000412047c28 */ /* 0x000fe20008000000 */
[----:B------:R-:W-:Y:S01]  /*0e10*/  UMOV UR4, 0x54442d18 ;  /* 0x54442d1800047882 */ /* 0x000fe20000000000 */
[----:B------:R-:W-:-:S04]  /*0e20*/  UMOV UR5, 0x3ff921fb ;  /* 0x3ff921fb00057882 */ /* 0x000fc80000000000 */
        /* <DEDUP_REMOVED lines=16> */
.L_x_8:
[----:B------:R-:W-:Y:S01]  /*0f30*/  DMUL R16, RZ, R18 ;  /* 0x00000012ff107228 */ /* 0x000fe20000000000 */
[----:B------:R-:W-:-:S10]  /*0f40*/  IMAD.MOV.U32 R0, RZ, RZ, RZ ;  /* 0x000000ffff007224 */ /* 0x000fd400078e00ff */
.L_x_9:
[----:B------:R-:W0:Y:S01]  /*0f50*/  LDCU.64 UR4, c[0x4][0x8] ;  /* 0x01000100ff0477ac */ /* 0x000e220008000a00 */
[----:B------:R-:W-:-:S05]  /*0f60*/  IMAD.SHL.U32 R3, R0, 0x40, RZ ;  /* 0x0000004000037824 */ /* 0x000fca00078e00ff */
[----:B------:R-:W-:-:S04]  /*0f70*/  LOP3.LUT R3, R3, 0x40, RZ, 0xc0, !PT ;  /* 0x0000004003037812 */ /* 0x000fc800078ec0ff */
[----:B0-----:R-:W-:-:S05]  /*0f80*/  IADD3 R20, P0, PT, R3, UR4, RZ ;  /* 0x0000000403147c10 */ /* 0x001fca000ff1e0ff */
[----:B------:R-:W-:-:S05]  /*0f90*/  IMAD.X R21, RZ, RZ, UR5, P0 ;  /* 0x00000005ff157e24 */ /* 0x000fca00080e06ff */
[----:B------:R-:W2:Y:S04]  /*0fa0*/  LDG.E.128.CONSTANT R12, desc[UR6][R20.64] ;  /* 0x00000006140c7981 */ /* 0x000ea8000c1e9d00 */
[----:B------:R-:W3:Y:S04]  /*0fb0*/  LDG.E.128.CONSTANT R8, desc[UR6][R20.64+0x10] ;  /* 0x0000100614087981 */ /* 0x000ee8000c1e9d00 */
[----:B------:R-:W4:Y:S01]  /*0fc0*/  LDG.E.128.CONSTANT R4, desc[UR6][R20.64+0x20] ;  /* 0x0000200614047981 */ /* 0x000f22000c1e9d00 */
[----:B------:R-:W-:Y:S01]  /*0fd0*/  LOP3.LUT R3, R0, 0x1, RZ, 0xc0, !PT ;  /* 0x0000000100037812 */ /* 0x000fe200078ec0ff */
[----:B------:R-:W-:Y:S01]  /*0fe0*/  IMAD.MOV.U32 R22, RZ, RZ, 0x20fd8164 ;  /* 0x20fd8164ff167424 */ /* 0x000fe200078e00ff */
[----:B------:R-:W-:-:S02]  /*0ff0*/  DMUL R18, R16, R16 ;  /* 0x0000001010127228 */ /* 0x000fc40000000000 */
[----:B------:R-:W-:Y:S01]  /*1000*/  ISETP.NE.U32.AND P0, PT, R3, 0x1, PT ;  /* 0x000000010300780c */ /* 0x000fe20003f05070 */
[----:B------:R-:W-:-:S03]  /*1010*/  IMAD.MOV.U32 R3, RZ, RZ, 0x3da8ff83 ;  /* 0x3da8ff83ff037424 */ /* 0x000fc600078e00ff */
[----:B------:R-:W-:Y:S02]  /*1020*/  FSEL R22, R22, -8.06006814911005101289e+34, !P0 ;  /* 0xf9785eba16167808 */ /* 0x000fe40004000000 */
[----:B------:R-:W-:-:S06]  /*1030*/  FSEL R23, -R3, 0.11223486810922622681, !P0 ;  /* 0x3de5db6503177808 */ /* 0x000fcc0004000100 */
[----:B--2---:R-:W-:-:S08]  /*1040*/  DFMA R12, R18, R22, R12 ;  /* 0x00000016120c722b */ /* 0x004fd0000000000c */
[----:B------:R-:W-:-:S08]  /*1050*/  DFMA R12, R18, R12, R14 ;  /* 0x0000000c120c722b */ /* 0x000fd0000000000e */
[----:B---3--:R-:W-:-:S08]  /*1060*/  DFMA R8, R18, R12, R8 ;  /* 0x0000000c1208722b */ /* 0x008fd00000000008 */
[----:B------:R-:W-:-:S08]  /*1070*/  DFMA R8, R18, R8, R10 ;  /* 0x000000081208722b */ /* 0x000fd0000000000a */
[C---:B----4-:R-:W-:Y:S02]  /*1080*/  DFMA R4, R18.reuse, R8, R4 ;  /* 0x000000081204722b */ /* 0x050fe40000000004 */
[----:B------:R-:W0:Y:S06]  /*1090*/  LDC.64 R8, c[0x0][0x380] ;  /* 0x0000e000ff087b82 */ /* 0x000e2c0000000a00 */
[----:B------:R-:W-:-:S08]  /*10a0*/  DFMA R4, R18, R4, R6 ;  /* 0x000000041204722b */ /* 0x000fd00000000006 */
[----:B------:R-:W-:Y:S02]  /*10b0*/  DFMA R16, R4, R16, R16 ;  /* 0x000000100410722b */ /* 0x000fe40000000010 */
[----:B------:R-:W-:Y:S01]  /*10c0*/  DFMA R4, R18, R4, 1 ;  /* 0x3ff000001204742b */ /* 0x000fe20000000004 */
[----:B0-----:R-:W-:-:S09]  /*10d0*/  IMAD.WIDE.U32 R2, R2, 0x4, R8 ;  /* 0x0000000402027825 */ /* 0x001fd200078e0008 */
[----:B------:R-:W-:Y:S02]  /*10e0*/  FSEL R6, R4, R16, !P0 ;  /* 0x0000001004067208 */ /* 0x000fe40004000000 */
[----:B------:R-:W-:Y:S02]  /*10f0*/  FSEL R7, R5, R17, !P0 ;  /* 0x0000001105077208 */ /* 0x000fe40004000000 */
[----:B------:R-:W-:-:S04]  /*1100*/  LOP3.LUT P0, RZ, R0, 0x2, RZ, 0xc0, !PT ;  /* 0x0000000200ff7812 */ /* 0x000fc8000780c0ff */
[----:B------:R-:W-:-:S10]  /*1110*/  DADD R4, RZ, -R6 ;  /* 0x00000000ff047229 */ /* 0x000fd40000000806 */
[----:B------:R-:W-:Y:S02]  /*1120*/  FSEL R5, R7, R5, !P0 ;  /* 0x0000000507057208 */ /* 0x000fe40004000000 */
[----:B------:R-:W-:-:S04]  /*1130*/  FSEL R4, R6, R4, !P0 ;  /* 0x0000000406047208 */ /* 0x000fc80004000000 */
[----:B------:R-:W0:Y:S02]  /*1140*/  F2F.F32.F64 R5, R4 ;  /* 0x0000000400057310 */ /* 0x000e240000301000 */
[----:B0-----:R-:W-:Y:S01]  /*1150*/  STG.E desc[UR6][R2.64], R5 ;  /* 0x0000000502007986 */ /* 0x001fe2000c101906 */
[----:B------:R-:W-:Y:S05]  /*1160*/  EXIT ;  /* 0x000000000000794d */ /* 0x000fea0003800000 */
        .weak           $__internal_0_$__cuda_sm20_div_rn_f64_full
        .type           $__internal_0_$__cuda_sm20_div_rn_f64_full,@function
        .size           $__internal_0_$__cuda_sm20_div_rn_f64_full,($_Z6VecAddPfi$__internal_trig_reduction_slowpathd - $__internal_0_$__cuda_sm20_div_rn_f64_full)
$__internal_0_$__cuda_sm20_div_rn_f64_full:
[C---:B------:R-:W-:Y:S01]  /*1170*/  FSETP.GEU.AND P0, PT, |R13|.reuse, 1.469367938527859385e-39, PT ;  /* 0x001000000d00780b */ /* 0x040fe20003f0e200 */
[----:B------:R-:W-:Y:S01]  /*1180*/  IMAD.MOV.U32 R18, RZ, RZ, 0x1 ;  /* 0x00000001ff127424 */ /* 0x000fe200078e00ff */
[C---:B------:R-:W-:Y:S01]  /*1190*/  LOP3.LUT R14, R13.reuse, 0x800fffff, RZ, 0xc0, !PT ;  /* 0x800fffff0d0e7812 */ /* 0x040fe200078ec0ff */
[----:B------:R-:W-:Y:S01]  /*11a0*/  IMAD.MOV.U32 R24, RZ, RZ, 0x1ca00000 ;  /* 0x1ca00000ff187424 */ /* 0x000fe200078e00ff */
[----:B------:R-:W-:Y:S02]  /*11b0*/  LOP3.LUT R22, R13, 0x7ff00000, RZ, 0xc0, !PT ;  /* 0x7ff000000d167812 */ /* 0x000fe400078ec0ff */
[----:B------:R-:W-:Y:S01]  /*11c0*/  LOP3.LUT R15, R14, 0x3ff00000, RZ, 0xfc, !PT ;  /* 0x3ff000000e0f7812 */ /* 0x000fe200078efcff */
[----:B------:R-:W-:Y:S01]  /*11d0*/  IMAD.MOV.U32 R14, RZ, RZ, R12 ;  /* 0x000000ffff0e7224 */ /* 0x000fe200078e000c */
[----:B------:R-:W-:-:S04]  /*11e0*/  LOP3.LUT R9, R11, 0x7ff00000, RZ, 0xc0, !PT ;  /* 0x7ff000000b097812 */ /* 0x000fc800078ec0ff */
[----:B------:R-:W-:Y:S01]  /*11f0*/  ISETP.GE.U32.AND P1, PT, R9, R22, PT ;  /* 0x000000160900720c */ /* 0x000fe20003f26070 */
[----:B------:R-:W-:Y:S01]  /*1200*/  @!P0 DMUL R14, R12, 8.98846567431157953865e+307 ;  /* 0x7fe000000c0e8828 */ /* 0x000fe20000000000 */
[----:B------:R-:W-:-:S05]  /*1210*/  IMAD.MOV.U32 R25, RZ, RZ, R9 ;  /* 0x000000ffff197224 */ /* 0x000fca00078e0009 */
[----:B------:R-:W0:Y:S02]  /*1220*/  MUFU.RCP64H R19, R15 ;  /* 0x0000000f00137308 */ /* 0x000e240000001800 */
[----:B0-----:R-:W-:-:S08]  /*1230*/  DFMA R16, R18, -R14, 1 ;  /* 0x3ff000001210742b */ /* 0x001fd0000000080e */
[----:B------:R-:W-:-:S08]  /*1240*/  DFMA R16, R16, R16, R16 ;  /* 0x000000101010722b */ /* 0x000fd00000000010 */
[----:B------:R-:W-:Y:S01]  /*1250*/  DFMA R18, R18, R16, R18 ;  /* 0x000000101212722b */ /* 0x000fe20000000012 */
[----:B------:R-:W-:Y:S01]  /*1260*/  SEL R17, R24, 0x63400000, !P1 ;  /* 0x6340000018117807 */ /* 0x000fe20004800000 */
[----:B------:R-:W-:Y:S01]  /*1270*/  IMAD.MOV.U32 R16, RZ, RZ, R10 ;  /* 0x000000ffff107224 */ /* 0x000fe200078e000a */
[----:B------:R-:W-:Y:S02]  /*1280*/  FSETP.GEU.AND P1, PT, |R11|, 1.469367938527859385e-39, PT ;  /* 0x001000000b00780b */ /* 0x000fe40003f2e200 */
[----:B------:R-:W-:-:S03]  /*1290*/  LOP3.LUT R17, R17, 0x800fffff, R11, 0xf8, !PT ;  /* 0x800fffff11117812 */ /* 0x000fc600078ef80b */
[----:B------:R-:W-:-:S08]  /*12a0*/  DFMA R20, R18, -R14, 1 ;  /* 0x3ff000001214742b */ /* 0x000fd0000000080e */
[----:B------:R-:W-:Y:S01]  /*12b0*/  DFMA R18, R18, R20, R18 ;  /* 0x000000141212722b */ /* 0x000fe20000000012 */
[----:B------:R-:W-:Y:S10]  /*12c0*/  @P1 BRA `(.L_x_10) ;  /* 0x0000000000201947 */ /* 0x000ff40003800000 */
[----:B------:R-:W-:-:S04]  /*12d0*/  LOP3.LUT R20, R13, 0x7ff00000, RZ, 0xc0, !PT ;  /* 0x7ff000000d147812 */ /* 0x000fc800078ec0ff */
[----:B------:R-:W-:Y:S01]  /*12e0*/  ISETP.GE.U32.AND P1, PT, R9, R20, PT ;  /* 0x000000140900720c */ /* 0x000fe20003f26070 */
[----:B------:R-:W-:-:S03]  /*12f0*/  IMAD.MOV.U32 R20, RZ, RZ, RZ ;  /* 0x000000ffff147224 */ /* 0x000fc600078e00ff */
[----:B------:R-:W-:-:S04]  /*1300*/  SEL R21, R24, 0x63400000, !P1 ;  /* 0x6340000018157807 */ /* 0x000fc80004800000 */
[----:B------:R-:W-:-:S04]  /*1310*/  LOP3.LUT R21, R21, 0x80000000, R11, 0xf8, !PT ;  /* 0x8000000015157812 */ /* 0x000fc800078ef80b */
[----:B------:R-:W-:-:S06]  /*1320*/  LOP3.LUT R21, R21, 0x100000, RZ, 0xfc, !PT ;  /* 0x0010000015157812 */ /* 0x000fcc00078efcff */
[----:B------:R-:W-:-:S10]  /*1330*/  DFMA R16, R16, 2, -R20 ;  /* 0x400000001010782b */ /* 0x000fd40000000814 */
[----:B------:R-:W-:-:S07]  /*1340*/  LOP3.LUT R25, R17, 0x7ff00000, RZ, 0xc0, !PT ;  /* 0x7ff0000011197812 */ /* 0x000fce00078ec0ff */
.L_x_10:
[----:B------:R-:W-:Y:S01]  /*1350*/  IMAD.MOV.U32 R26, RZ, RZ, R22 ;  /* 0x000000ffff1a7224 */ /* 0x000fe200078e0016 */
[----:B------:R-:W-:Y:S01]  /*1360*/  @!P0 LOP3.LUT R26, R15, 0x7ff00000, RZ, 0xc0, !PT ;  /* 0x7ff000000f1a8812 */ /* 0x000fe200078ec0ff */
[----:B------:R-:W-:Y:S01]  /*1370*/  VIADD R22, R25, 0xffffffff ;  /* 0xffffffff19167836 */ /* 0x000fe20000000000 */
[----:B------:R-:W-:-:S03]  /*1380*/  DMUL R20, R18, R16 ;  /* 0x0000001012147228 */ /* 0x000fc60000000000 */
[----:B------:R-:W-:Y:S01]  /*1390*/  VIADD R27, R26, 0xffffffff ;  /* 0xffffffff1a1b7836 */ /* 0x000fe20000000000 */
[----:B------:R-:W-:-:S04]  /*13a0*/  ISETP.GT.U32.AND P0, PT, R22, 0x7feffffe, PT ;  /* 0x7feffffe1600780c */ /* 0x000fc80003f04070 */
[----:B------:R-:W-:Y:S01]  /*13b0*/  ISETP.GT.U32.OR P0, PT, R27, 0x7feffffe, P0 ;  /* 0x7feffffe1b00780c */ /* 0x000fe20000704470 */
[----:B------:R-:W-:-:S08]  /*13c0*/  DFMA R22, R20, -R14, R16 ;  /* 0x8000000e1416722b */ /* 0x000fd00000000010 */
[----:B------:R-:W-:-:S04]  /*13d0*/  DFMA R22, R18, R22, R20 ;  /* 0x000000161216722b */ /* 0x000fc80000000014 */
[----:B------:R-:W-:Y:S07]  /*13e0*/  @P0 BRA `(.L_x_11) ;  /* 0x00000000006c0947 */ /* 0x000fee0003800000 */
[----:B------:R-:W-:-:S04]  /*13f0*/  LOP3.LUT R18, R13, 0x7ff00000, RZ, 0xc0, !PT ;  /* 0x7ff000000d127812 */ /* 0x000fc800078ec0ff */
[CC--:B------:R-:W-:Y:S02]  /*1400*/  VIADDMNMX R10, R9.reuse, -R18.reuse, 0xb9600000, !PT ;  /* 0xb9600000090a7446 */ /* 0x0c0fe40007800912 */
[----:B------:R-:W-:Y:S02]  /*1410*/  ISETP.GE.U32.AND P0, PT, R9, R18, PT ;  /* 0x000000120900720c */ /* 0x000fe40003f06070 */
[----:B------:R-:W-:Y:S01]  /*1420*/  VIMNMX R9, PT, PT, R10, 0x46a00000, PT ;  /* 0x46a000000a097848 */ /* 0x000fe20003fe0100 */
[----:B------:R-:W-:Y:S01]  /*1430*/  IMAD.MOV.U32 R10, RZ, RZ, RZ ;  /* 0x000000ffff0a7224 */ /* 0x000fe200078e00ff */
[----:B------:R-:W-:-:S05]  /*1440*/  SEL R24, R24, 0x63400000, !P0 ;  /* 0x6340000018187807 */ /* 0x000fca0004000000 */
[----:B------:R-:W-:-:S04]  /*1450*/  IMAD.IADD R9, R9, 0x1, -R24 ;  /* 0x0000000109097824 */ /* 0x000fc800078e0a18 */
[----:B------:R-:W-:-:S06]  /*1460*/  VIADD R11, R9, 0x7fe00000 ;  /* 0x7fe00000090b7836 */ /* 0x000fcc0000000000 */
[----:B------:R-:W-:-:S10]  /*1470*/  DMUL R18, R22, R10 ;  /* 0x0000000a16127228 */ /* 0x000fd40000000000 */
[----:B------:R-:W-:-:S13]  /*1480*/  FSETP.GTU.AND P0, PT, |R19|, 1.469367938527859385e-39, PT ;  /* 0x001000001300780b */ /* 0x000fda0003f0c200 */
[----:B------:R-:W-:Y:S05]  /*1490*/  @P0 BRA `(.L_x_12) ;  /* 0x0000000000940947 */ /* 0x000fea0003800000 */
[----:B------:R-:W-:Y:S01]  /*14a0*/  DFMA R14, R22, -R14, R16 ;  /* 0x8000000e160e722b */ /* 0x000fe20000000010 */
[----:B------:R-:W-:-:S09]  /*14b0*/  IMAD.MOV.U32 R12, RZ, RZ, RZ ;  /* 0x000000ffff0c7224 */ /* 0x000fd200078e00ff */
[C---:B------:R-:W-:Y:S02]  /*14c0*/  FSETP.NEU.AND P0, PT, R15.reuse, RZ, PT ;  /* 0x000000ff0f00720b */ /* 0x040fe40003f0d000 */
[----:B------:R-:W-:-:S04]  /*14d0*/  LOP3.LUT R17, R15, 0x80000000, R13, 0x48, !PT ;  /* 0x800000000f117812 */ /* 0x000fc800078e480d */
[----:B------:R-:W-:-:S07]  /*14e0*/  LOP3.LUT R13, R17, R11, RZ, 0xfc, !PT ;  /* 0x0000000b110d7212 */ /* 0x000fce00078efcff */
[----:B------:R-:W-:Y:S05]  /*14f0*/  @!P0 BRA `(.L_x_12) ;  /* 0x00000000007c8947 */ /* 0x000fea0003800000 */
[----:B------:R-:W-:Y:S01]  /*1500*/  IMAD.MOV R11, RZ, RZ, -R9 ;  /* 0x000000ffff0b7224 */ /* 0x000fe200078e0a09 */
[----:B------:R-:W-:Y:S01]  /*1510*/  DMUL.RP R12, R22, R12 ;  /* 0x0000000c160c7228 */ /* 0x000fe20000008000 */
[----:B------:R-:W-:Y:S01]  /*1520*/  IMAD.MOV.U32 R10, RZ, RZ, RZ ;  /* 0x000000ffff0a7224 */ /* 0x000fe200078e00ff */
[----:B------:R-:W-:-:S05]  /*1530*/  IADD3 R9, PT, PT, -R9, -0x43300000, RZ ;  /* 0xbcd0000009097810 */ /* 0x000fca0007ffe1ff */
[----:B------:R-:W-:-:S03]  /*1540*/  DFMA R10, R18, -R10, R22 ;  /* 0x8000000a120a722b */ /* 0x000fc60000000016 */
[----:B------:R-:W-:-:S07]  /*1550*/  LOP3.LUT R17, R13, R17, RZ, 0x3c, !PT ;  /* 0x000000110d117212 */ /* 0x000fce00078e3cff */
[----:B------:R-:W-:-:S04]  /*1560*/  FSETP.NEU.AND P0, PT, |R11|, R9, PT ;  /* 0x000000090b00720b */ /* 0x000fc80003f0d200 */
[----:B------:R-:W-:Y:S02]  /*1570*/  FSEL R18, R12, R18, !P0 ;  /* 0x000000120c127208 */ /* 0x000fe40004000000 */
[----:B------:R-:W-:Y:S01]  /*1580*/  FSEL R19, R17, R19, !P0 ;  /* 0x0000001311137208 */ /* 0x000fe20004000000 */
[----:B------:R-:W-:Y:S06]  /*1590*/  BRA `(.L_x_12) ;  /* 0x0000000000547947 */ /* 0x000fec0003800000 */
.L_x_11:
[----:B------:R-:W-:-:S14]  /*15a0*/  DSETP.NAN.AND P0, PT, R10, R10, PT ;  /* 0x0000000a0a00722a */ /* 0x000fdc0003f08000 */
[----:B------:R-:W-:Y:S05]  /*15b0*/  @P0 BRA `(.L_x_13) ;  /* 0x0000000000440947 */ /* 0x000fea0003800000 */
[----:B------:R-:W-:-:S14]  /*15c0*/  DSETP.NAN.AND P0, PT, R12, R12, PT ;  /* 0x0000000c0c00722a */ /* 0x000fdc0003f08000 */
[----:B------:R-:W-:Y:S05]  /*15d0*/  @P0 BRA `(.L_x_14) ;  /* 0x0000000000300947 */ /* 0x000fea0003800000 */
[----:B------:R-:W-:Y:S01]  /*15e0*/  ISETP.NE.AND P0, PT, R25, R26, PT ;  /* 0x0000001a1900720c */ /* 0x000fe20003f05270 */
[----:B------:R-:W-:Y:S02]  /*15f0*/  IMAD.MOV.U32 R18, RZ, RZ, 0x0 ;  /* 0x00000000ff127424 */ /* 0x000fe400078e00ff */
[----:B------:R-:W-:-:S10]  /*1600*/  IMAD.MOV.U32 R19, RZ, RZ, -0x80000 ;  /* 0xfff80000ff137424 */ /* 0x000fd400078e00ff */
[----:B------:R-:W-:Y:S05]  /*1610*/  @!P0 BRA `(.L_x_12) ;  /* 0x0000000000348947 */ /* 0x000fea0003800000 */
[----:B------:R-:W-:Y:S02]  /*1620*/  ISETP.NE.AND P0, PT, R25, 0x7ff00000, PT ;  /* 0x7ff000001900780c */ /* 0x000fe40003f05270 */
[----:B------:R-:W-:Y:S02]  /*1630*/  LOP3.LUT R19, R11, 0x80000000, R13, 0x48, !PT ;  /* 0x800000000b137812 */ /* 0x000fe400078e480d */
[----:B------:R-:W-:-:S13]  /*1640*/  ISETP.EQ.OR P0, PT, R26, RZ, !P0 ;  /* 0x000000ff1a00720c */ /* 0x000fda0004702670 */
[----:B------:R-:W-:Y:S01]  /*1650*/  @P0 LOP3.LUT R9, R19, 0x7ff00000, RZ, 0xfc, !PT ;  /* 0x7ff0000013090812 */ /* 0x000fe200078efcff */
[----:B------:R-:W-:Y:S02]  /*1660*/  @!P0 IMAD.MOV.U32 R18, RZ, RZ, RZ ;  /* 0x000000ffff128224 */ /* 0x000fe400078e00ff */
[----:B------:R-:W-:Y:S02]  /*1670*/  @P0 IMAD.MOV.U32 R18, RZ, RZ, RZ ;  /* 0x000000ffff120224 */ /* 0x000fe400078e00ff */
[----:B------:R-:W-:Y:S01]  /*1680*/  @P0 IMAD.MOV.U32 R19, RZ, RZ, R9 ;  /* 0x000000ffff130224 */ /* 0x000fe200078e0009 */
[----:B------:R-:W-:Y:S06]  /*1690*/  BRA `(.L_x_12) ;  /* 0x0000000000147947 */ /* 0x000fec0003800000 */
.L_x_14:
[----:B------:R-:W-:Y:S01]  /*16a0*/  LOP3.LUT R19, R13, 0x80000, RZ, 0xfc, !PT ;  /* 0x000800000d137812 */ /* 0x000fe200078efcff */
[----:B------:R-:W-:Y:S01]  /*16b0*/  IMAD.MOV.U32 R18, RZ, RZ, R12 ;  /* 0x000000ffff127224 */ /* 0x000fe200078e000c */
[----:B------:R-:W-:Y:S06]  /*16c0*/  BRA `(.L_x_12) ;  /* 0x0000000000087947 */ /* 0x000fec0003800000 */
.L_x_13:
[----:B------:R-:W-:Y:S01]  /*16d0*/  LOP3.LUT R19, R11, 0x80000, RZ, 0xfc, !PT ;  /* 0x000800000b137812 */ /* 0x000fe200078efcff */
[----:B------:R-:W-:-:S07]  /*16e0*/  IMAD.MOV.U32 R18, RZ, RZ, R10 ;  /* 0x000000ffff127224 */ /* 0x000fce00078e000a */
.L_x_12:
[----:B------:R-:W-:-:S04]  /*16f0*/  IMAD.MOV.U32 R9, RZ, RZ, 0x0 ;  /* 0x00000000ff097424 */ /* 0x000fc800078e00ff */
[----:B------:R-:W-:Y:S05]  /*1700*/  RET.REL.NODEC R8 `(_Z6VecAddPfi) ;  /* 0xffffffe8083c7950 */ /* 0x000fea0003c3ffff */
        .type           $_Z6VecAddPfi$__internal_trig_reduction_slowpathd,@function
        .size           $_Z6VecAddPfi$__internal_trig_reduction_slowpathd,(.L_x_21 - $_Z6VecAddPfi$__internal_trig_reduction_slowpathd)
$_Z6VecAddPfi$__internal_trig_reduction_slowpathd:
[----:B------:R-:W-:Y:S01]  /*1710*/  SHF.R.U32.HI R14, RZ, 0x14, R19 ;  /* 0x00000014ff0e7819 */ /* 0x000fe20000011613 */
[----:B------:R-:W-:-:S03]  /*1720*/  IMAD.MOV.U32 R8, RZ, RZ, RZ ;  /* 0x000000ffff087224 */ /* 0x000fc600078e00ff */
[----:B------:R-:W-:-:S04]  /*1730*/  LOP3.LUT R9, R14, 0x7ff, RZ, 0xc0, !PT ;  /* 0x000007ff0e097812 */ /* 0x000fc800078ec0ff */
[----:B------:R-:W-:-:S13]  /*1740*/  ISETP.NE.AND P0, PT, R9, 0x7ff, PT ;  /* 0x000007ff0900780c */ /* 0x000fda0003f05270 */
[----:B------:R-:W-:Y:S05]  /*1750*/  @!P0 BRA `(.L_x_15) ;  /* 0x00000008002c8947 */ /* 0x000fea0003800000 */
[----:B------:R-:W-:Y:S01]  /*1760*/  VIADD R8, R9, 0xfffffc00 ;  /* 0xfffffc0009087836 */ /* 0x000fe20000000000 */
[----:B------:R-:W-:-:S04]  /*1770*/  CS2R R10, SRZ ;  /* 0x00000000000a7805 */ /* 0x000fc8000001ff00 */
[----:B------:R-:W-:Y:S02]  /*1780*/  SHF.R.U32.HI R17, RZ, 0x6, R8 ;  /* 0x00000006ff117819 */ /* 0x000fe40000011608 */
[----:B------:R-:W-:Y:S02]  /*1790*/  ISETP.GE.U32.AND P0, PT, R8, 0x80, PT ;  /* 0x000000800800780c */ /* 0x000fe40003f06070 */
[C---:B------:R-:W-:Y:S02]  /*17a0*/  IADD3 R12, PT, PT, -R17.reuse, 0x13, RZ ;  /* 0x00000013110c7810 */ /* 0x040fe40007ffe1ff */
[----:B------:R-:W-:Y:S02]  /*17b0*/  IADD3 R13, PT, PT, -R17, 0xf, RZ ;  /* 0x0000000f110d7810 */ /* 0x000fe40007ffe1ff */
[----:B------:R-:W-:-:S04]  /*17c0*/  SEL R12, R12, 0x12, P0 ;  /* 0x000000120c0c7807 */ /* 0x000fc80000000000 */
[----:B------:R-:W-:-:S13]  /*17d0*/  ISETP.GE.AND P0, PT, R13, R12, PT ;  /* 0x0000000c0d00720c */ /* 0x000fda0003f06270 */
[----:B------:R-:W-:Y:S05]  /*17e0*/  @P0 BRA `(.L_x_16) ;  /* 0x00000000008c0947 */ /* 0x000fea0003800000 */
[C---:B------:R-:W-:Y:S01]  /*17f0*/  SHF.L.U64.HI R21, R18.reuse, 0xb, R19 ;  /* 0x0000000b12157819 */ /* 0x040fe20000010213 */
[----:B------:R-:W-:Y:S01]  /*1800*/  IMAD.SHL.U32 R15, R18, 0x800, RZ ;  /* 0x00000800120f7824 */ /* 0x000fe200078e00ff */
[----:B------:R-:W-:Y:S01]  /*1810*/  IADD3 R18, PT, PT, RZ, -R17, -R12 ;  /* 0x80000011ff127210 */ /* 0x000fe20007ffe80c */
[----:B------:R-:W-:Y:S01]  /*1820*/  IMAD.MOV.U32 R20, RZ, RZ, RZ ;  /* 0x000000ffff147224 */ /* 0x000fe200078e00ff */
[----:B------:R-:W-:Y:S02]  /*1830*/  CS2R R10, SRZ ;  /* 0x00000000000a7805 */ /* 0x000fe4000001ff00 */
[----:B------:R-:W-:Y:S01]  /*1840*/  LOP3.LUT R21, R21, 0x80000000, RZ, 0xfc, !PT ;  /* 0x8000000015157812 */ /* 0x000fe200078efcff */
[----:B------:R-:W0:Y:S01]  /*1850*/  LDCU.64 UR4, c[0x0][0x358] ;  /* 0x00006b00ff0477ac */ /* 0x000e220008000a00 */
[----:B------:R-:W-:-:S05]  /*1860*/  NOP ;  /* 0x0000000000007918 */ /* 0x000fca0000000000 */
.L_x_17:
[----:B------:R-:W1:Y:S02]  /*1870*/  LDC.64 R8, c[0x4][RZ] ;  /* 0x01000000ff087b82 */ /* 0x000e640000000a00 */
[----:B-1----:R-:W-:-:S06]  /*1880*/  IMAD.WIDE R8, R13, 0x8, R8 ;  /* 0x000000080d087825 */ /* 0x002fcc00078e0208 */
[----:B0-----:R-:W2:Y:S01]  /*1890*/  LDG.E.64.CONSTANT R8, desc[UR4][R8.64] ;  /* 0x0000000408087981 */ /* 0x001ea2000c1e9b00 */
[----:B------:R-:W-:Y:S02]  /*18a0*/  VIADD R18, R18, 0x1 ;  /* 0x0000000112127836 */ /* 0x000fe40000000000 */
[----:B------:R-:W-:Y:S02]  /*18b0*/  VIADD R13, R13, 0x1 ;  /* 0x000000010d0d7836 */ /* 0x000fe40000000000 */
[----:B--2---:R-:W-:-:S04]  /*18c0*/  IMAD.WIDE.U32 R10, P2, R8, R15, R10 ;  /* 0x0000000f080a7225 */ /* 0x004fc8000784000a */
[----:B------:R-:W-:Y:S02]  /*18d0*/  IMAD R23, R8, R21, RZ ;  /* 0x0000001508177224 */ /* 0x000fe400078e02ff */
[CC--:B------:R-:W-:Y:S02]  /*18e0*/  IMAD R22, R9.reuse, R15.reuse, RZ ;  /* 0x0000000f09167224 */ /* 0x0c0fe400078e02ff */
[----:B------:R-:W-:Y:S01]  /*18f0*/  IMAD.HI.U32 R25, R9, R15, RZ ;  /* 0x0000000f09197227 */ /* 0x000fe200078e00ff */
[----:B------:R-:W-:-:S03]  /*1900*/  IADD3 R11, P0, PT, R23, R11, RZ ;  /* 0x0000000b170b7210 */ /* 0x000fc60007f1e0ff */
[----:B------:R-:W-:Y:S01]  /*1910*/  IMAD R23, R20, 0x8, R1 ;  /* 0x0000000814177824 */ /* 0x000fe200078e0201 */
[----:B------:R-:W-:Y:S01]  /*1920*/  IADD3 R11, P1, PT, R22, R11, RZ ;  /* 0x0000000b160b7210 */ /* 0x000fe20007f3e0ff */
[----:B------:R-:W-:-:S04]  /*1930*/  IMAD.HI.U32 R22, R8, R21, RZ ;  /* 0x0000001508167227 */ /* 0x000fc800078e00ff */
[----:B------:R-:W-:Y:S01]  /*1940*/  IMAD.X R8, RZ, RZ, R22, P2 ;  /* 0x000000ffff087224 */ /* 0x000fe200010e0616 */
[----:B------:R0:W-:Y:S01]  /*1950*/  STL.64 [R23], R10 ;  /* 0x0000000a17007387 */ /* 0x0001e20000100a00 */
[----:B------:R-:W-:-:S03]  /*1960*/  IMAD.HI.U32 R22, R9, R21, RZ ;  /* 0x0000001509167227 */ /* 0x000fc600078e00ff */
[----:B------:R-:W-:Y:S01]  /*1970*/  IADD3.X R8, P0, PT, R25, R8, RZ, P0, !PT ;  /* 0x0000000819087210 */ /* 0x000fe2000071e4ff */
[----:B------:R-:W-:Y:S02]  /*1980*/  IMAD R9, R9, R21, RZ ;  /* 0x0000001509097224 */ /* 0x000fe400078e02ff */
[----:B------:R-:W-:-:S03]  /*1990*/  VIADD R20, R20, 0x1 ;  /* 0x0000000114147836 */ /* 0x000fc60000000000 */
[----:B------:R-:W-:Y:S01]  /*19a0*/  IADD3.X R9, P1, PT, R9, R8, RZ, P1, !PT ;  /* 0x0000000809097210 */ /* 0x000fe20000f3e4ff */
[----:B------:R-:W-:Y:S01]  /*19b0*/  IMAD.X R8, RZ, RZ, R22, P0 ;  /* 0x000000ffff087224 */ /* 0x000fe200000e0616 */
[----:B------:R-:W-:-:S03]  /*19c0*/  ISETP.NE.AND P0, PT, R18, -0xf, PT ;  /* 0xfffffff11200780c */ /* 0x000fc60003f05270 */
[----:B------:R-:W-:Y:S02]  /*19d0*/  IMAD.X R8, RZ, RZ, R8, P1 ;  /* 0x000000ffff087224 */ /* 0x000fe400008e0608 */
[----:B0-----:R-:W-:Y:S02]  /*19e0*/  IMAD.MOV.U32 R10, RZ, RZ, R9 ;  /* 0x000000ffff0a7224 */ /* 0x001fe400078e0009 */
[----:B------:R-:W-:-:S06]  /*19f0*/  IMAD.MOV.U32 R11, RZ, RZ, R8 ;  /* 0x000000ffff0b7224 */ /* 0x000fcc00078e0008 */
[----:B------:R-:W-:Y:S05]  /*1a00*/  @P0 BRA `(.L_x_17) ;  /* 0xfffffffc00980947 */ /* 0x000fea000383ffff */
[----:B------:R-:W-:-:S07]  /*1a10*/  IMAD.MOV.U32 R13, RZ, RZ, R12 ;  /* 0x000000ffff0d7224 */ /* 0x000fce00078e000c */
.L_x_16:
[----:B------:R-:W-:Y:S01]  /*1a20*/  LOP3.LUT P0, R27, R14, 0x3f, RZ, 0xc0, !PT ;  /* 0x0000003f0e1b7812 */ /* 0x000fe2000780c0ff */
[----:B------:R-:W-:-:S04]  /*1a30*/  IMAD.IADD R8, R17, 0x1, R13 ;  /* 0x0000000111087824 */ /* 0x000fc800078e020d */
[----:B------:R-:W-:-:S05]  /*1a40*/  IMAD.U32 R29, R8, 0x8, R1 ;  /* 0x00000008081d7824 */ /* 0x000fca00078e0001 */
[----:B------:R0:W-:Y:S04]  /*1a50*/  STL.64 [R29+-0x78], R10 ;  /* 0xffff880a1d007387 */ /* 0x0001e80000100a00 */
[----:B------:R-:W2:Y:S04]  /*1a60*/  @P0 LDL.64 R20, [R1+0x8] ;  /* 0x0000080001140983 */ /* 0x000ea80000100a00 */
[----:B------:R-:W3:Y:S04]  /*1a70*/  LDL.64 R12, [R1+0x10] ;  /* 0x00001000010c7983 */ /* 0x000ee80000100a00 */
[----:B------:R-:W4:Y:S01]  /*1a80*/  LDL.64 R8, [R1+0x18] ;  /* 0x0000180001087983 */ /* 0x000f220000100a00 */
[----:B------:R-:W-:-:S02]  /*1a90*/  @P0 LOP3.LUT R14, R27, 0x3f, RZ, 0x3c, !PT ;  /* 0x0000003f1b0e0812 */ /* 0x000fc400078e3cff */
[--C-:B--2---:R-:W-:Y:S02]  /*1aa0*/  @P0 SHF.R.U64 R15, R20, 0x1, R21.reuse ;  /* 0x00000001140f0819 */ /* 0x104fe40000001215 */
[----:B------:R-:W-:Y:S02]  /*1ab0*/  @P0 SHF.R.U32.HI R17, RZ, 0x1, R21 ;  /* 0x00000001ff110819 */ /* 0x000fe40000011615 */
[C---:B---3--:R-:W-:Y:S02]  /*1ac0*/  @P0 SHF.L.U32 R21, R12.reuse, R27, RZ ;  /* 0x0000001b0c150219 */ /* 0x048fe400000006ff */
[----:B0-----:R-:W-:Y:S02]  /*1ad0*/  @P0 SHF.R.U64 R10, R15, R14, R17 ;  /* 0x0000000e0f0a0219 */ /* 0x001fe40000001211 */
[--C-:B------:R-:W-:Y:S02]  /*1ae0*/  @P0 SHF.R.U32.HI R25, RZ, 0x1, R13.reuse ;  /* 0x00000001ff190819 */ /* 0x100fe4000001160d */
[----:B------:R-:W-:-:S02]  /*1af0*/  @P0 SHF.R.U64 R23, R12, 0x1, R13 ;  /* 0x000000010c170819 */ /* 0x000fc4000000120d */
[-C--:B------:R-:W-:Y:S02]  /*1b00*/  @P0 SHF.L.U64.HI R18, R12, R27.reuse, R13 ;  /* 0x0000001b0c120219 */ /* 0x080fe4000001020d */
[----:B------:R-:W-:Y:S02]  /*1b10*/  @P0 SHF.R.U32.HI R11, RZ, R14, R17 ;  /* 0x0000000eff0b0219 */ /* 0x000fe40000011611 */
[----:B------:R-:W-:Y:S02]  /*1b20*/  @P0 LOP3.LUT R12, R21, R10, RZ, 0xfc, !PT ;  /* 0x0000000a150c0212 */ /* 0x000fe400078efcff */
[----:B----4-:R-:W-:Y:S02]  /*1b30*/  @P0 SHF.L.U32 R15, R8, R27, RZ ;  /* 0x0000001b080f0219 */ /* 0x010fe400000006ff */
[----:B------:R-:W-:Y:S01]  /*1b40*/  @P0 SHF.R.U64 R20, R23, R14, R25 ;  /* 0x0000000e17140219 */ /* 0x000fe20000001219 */
[----:B------:R-:W-:Y:S01]  /*1b50*/  IMAD.SHL.U32 R10, R12, 0x4, RZ ;  /* 0x000000040c0a7824 */ /* 0x000fe200078e00ff */
[----:B------:R-:W-:-:S02]  /*1b60*/  @P0 LOP3.LUT R13, R18, R11, RZ, 0xfc, !PT ;  /* 0x0000000b120d0212 */ /* 0x000fc400078efcff */
[----:B------:R-:W-:Y:S02]  /*1b70*/  @P0 SHF.L.U64.HI R27, R8, R27, R9 ;  /* 0x0000001b081b0219 */ /* 0x000fe40000010209 */
[----:B------:R-:W-:Y:S02]  /*1b80*/  @P0 SHF.R.U32.HI R14, RZ, R14, R25 ;  /* 0x0000000eff0e0219 */ /* 0x000fe40000011619 */
[----:B------:R-:W-:Y:S02]  /*1b90*/  @P0 LOP3.LUT R8, R15, R20, RZ, 0xfc, !PT ;  /* 0x000000140f080212 */ /* 0x000fe400078efcff */
[----:B------:R-:W-:Y:S02]  /*1ba0*/  SHF.L.U64.HI R11, R12, 0x2, R13 ;  /* 0x000000020c0b7819 */ /* 0x000fe4000001020d */
[----:B------:R-:W-:Y:S02]  /*1bb0*/  @P0 LOP3.LUT R9, R27, R14, RZ, 0xfc, !PT ;  /* 0x0000000e1b090212 */ /* 0x000fe400078efcff */
[----:B------:R-:W-:-:S02]  /*1bc0*/  SHF.L.W.U32.HI R13, R13, 0x2, R8 ;  /* 0x000000020d0d7819 */ /* 0x000fc40000010e08 */
[----:B------:R-:W-:Y:S02]  /*1bd0*/  IADD3 RZ, P0, PT, RZ, -R10, RZ ;  /* 0x8000000affff7210 */ /* 0x000fe40007f1e0ff */
[----:B------:R-:W-:Y:S02]  /*1be0*/  LOP3.LUT R12, RZ, R11, RZ, 0x33, !PT ;  /* 0x0000000bff0c7212 */ /* 0x000fe400078e33ff */
[----:B------:R-:W-:Y:S02]  /*1bf0*/  SHF.L.W.U32.HI R8, R8, 0x2, R9 ;  /* 0x0000000208087819 */ /* 0x000fe40000010e09 */
[----:B------:R-:W-:Y:S02]  /*1c00*/  LOP3.LUT R15, RZ, R13, RZ, 0x33, !PT ;  /* 0x0000000dff0f7212 */ /* 0x000fe400078e33ff */
[----:B------:R-:W-:Y:S02]  /*1c10*/  IADD3.X R14, P0, PT, RZ, R12, RZ, P0, !PT ;  /* 0x0000000cff0e7210 */ /* 0x000fe4000071e4ff */
[----:B------:R-:W-:-:S02]  /*1c20*/  LOP3.LUT R12, RZ, R8, RZ, 0x33, !PT ;  /* 0x00000008ff0c7212 */ /* 0x000fc400078e33ff */
[----:B------:R-:W-:Y:S02]  /*1c30*/  IADD3.X R18, P1, PT, RZ, R15, RZ, P0, !PT ;  /* 0x0000000fff127210 */ /* 0x000fe4000073e4ff */
[----:B------:R-:W-:-:S03]  /*1c40*/  ISETP.GT.U32.AND P2, PT, R13, -0x1, PT ;  /* 0xffffffff0d00780c */ /* 0x000fc60003f44070 */
[----:B------:R-:W-:Y:S01]  /*1c50*/  IMAD.X R15, RZ, RZ, R12, P1 ;  /* 0x000000ffff0f7224 */ /* 0x000fe200008e060c */
[----:B------:R-:W-:-:S04]  /*1c60*/  ISETP.GT.AND.EX P0, PT, R8, -0x1, PT, P2 ;  /* 0xffffffff0800780c */ /* 0x000fc80003f04320 */
[----:B------:R-:W-:Y:S02]  /*1c70*/  SEL R12, R8, R15, P0 ;  /* 0x0000000f080c7207 */ /* 0x000fe40000000000 */
[----:B------:R-:W-:Y:S02]  /*1c80*/  SEL R17, R13, R18, P0 ;  /* 0x000000120d117207 */ /* 0x000fe40000000000 */
[----:B------:R-:W-:Y:S02]  /*1c90*/  ISETP.NE.U32.AND P1, PT, R12, RZ, PT ;  /* 0x000000ff0c00720c */ /* 0x000fe40003f25070 */
[----:B------:R-:W-:Y:S02]  /*1ca0*/  SEL R11, R11, R14, P0 ;  /* 0x0000000e0b0b7207 */ /* 0x000fe40000000000 */
[----:B------:R-:W-:Y:S01]  /*1cb0*/  SEL R15, R17, R12, !P1 ;  /* 0x0000000c110f7207 */ /* 0x000fe20004800000 */
[----:B------:R-:W-:-:S05]  /*1cc0*/  @!P0 IMAD.MOV R10, RZ, RZ, -R10 ;  /* 0x000000ffff0a8224 */ /* 0x000fca00078e0a0a */
[----:B------:R-:W0:Y:S02]  /*1cd0*/  FLO.U32 R15, R15 ;  /* 0x0000000f000f7300 */ /* 0x000e2400000e0000 */
[C---:B0-----:R-:W-:Y:S02]  /*1ce0*/  IADD3 R18, PT, PT, -R15.reuse, 0x1f, RZ ;  /* 0x0000001f0f127810 */ /* 0x041fe40007ffe1ff */
[----:B------:R-:W-:-:S03]  /*1cf0*/  IADD3 R13, PT, PT, -R15, 0x3f, RZ ;  /* 0x0000003f0f0d7810 */ /* 0x000fc60007ffe1ff */
[----:B------:R-:W-:-:S05]  /*1d00*/  @P1 IMAD.MOV R13, RZ, RZ, R18 ;  /* 0x000000ffff0d1224 */ /* 0x000fca00078e0212 */
[----:B------:R-:W-:-:S13]  /*1d10*/  ISETP.NE.AND P1, PT, R13, RZ, PT ;  /* 0x000000ff0d00720c */ /* 0x000fda0003f25270 */
[----:B------:R-:W-:Y:S05]  /*1d20*/  @!P1 BRA `(.L_x_18) ;  /* 0x0000000000289947 */ /* 0x000fea0003800000 */
[--C-:B------:R-:W-:Y:S02]  /*1d30*/  SHF.R.U64 R14, R10, 0x1, R11.reuse ;  /* 0x000000010a0e7819 */ /* 0x100fe4000000120b */
[C---:B------:R-:W-:Y:S02]  /*1d40*/  LOP3.LUT R10, R13.reuse, 0x3f, RZ, 0xc0, !PT ;  /* 0x0000003f0d0a7812 */ /* 0x040fe400078ec0ff */
[----:B------:R-:W-:Y:S02]  /*1d50*/  SHF.R.U32.HI R18, RZ, 0x1, R11 ;  /* 0x00000001ff127819 */ /* 0x000fe4000001160b */
[----:B------:R-:W-:Y:S02]  /*1d60*/  LOP3.LUT R11, R13, 0x3f, RZ, 0xc, !PT ;  /* 0x0000003f0d0b7812 */ /* 0x000fe400078e0cff */
[CC--:B------:R-:W-:Y:S02]  /*1d70*/  SHF.L.U64.HI R12, R17.reuse, R10.reuse, R12 ;  /* 0x0000000a110c7219 */ /* 0x0c0fe4000001020c */
[----:B------:R-:W-:-:S02]  /*1d80*/  SHF.L.U32 R10, R17, R10, RZ ;  /* 0x0000000a110a7219 */ /* 0x000fc400000006ff */
[-CC-:B------:R-:W-:Y:S02]  /*1d90*/  SHF.R.U64 R17, R14, R11.reuse, R18.reuse ;  /* 0x0000000b0e117219 */ /* 0x180fe40000001212 */
[----:B------:R-:W-:Y:S02]  /*1da0*/  SHF.R.U32.HI R11, RZ, R11, R18 ;  /* 0x0000000bff0b7219 */ /* 0x000fe40000011612 */
[----:B------:R-:W-:Y:S02]  /*1db0*/  LOP3.LUT R17, R10, R17, RZ, 0xfc, !PT ;  /* 0x000000110a117212 */ /* 0x000fe400078efcff */
[----:B------:R-:W-:-:S07]  /*1dc0*/  LOP3.LUT R12, R12, R11, RZ, 0xfc, !PT ;  /* 0x0000000b0c0c7212 */ /* 0x000fce00078efcff */
.L_x_18:
[----:B------:R-:W-:-:S04]  /*1dd0*/  IMAD.WIDE.U32 R14, R17, 0x2168c235, RZ ;  /* 0x2168c235110e7825 */ /* 0x000fc800078e00ff */
[----:B------:R-:W-:Y:S01]  /*1de0*/  IMAD.MOV.U32 R10, RZ, RZ, R15 ;  /* 0x000000ffff0a7224 */ /* 0x000fe200078e000f */
[----:B------:R-:W-:Y:S01]  /*1df0*/  IADD3 RZ, P1, PT, R14, R14, RZ ;  /* 0x0000000e0eff7210 */ /* 0x000fe20007f3e0ff */
[----:B------:R-:W-:Y:S02]  /*1e00*/  IMAD.MOV.U32 R11, RZ, RZ, RZ ;  /* 0x000000ffff0b7224 */ /* 0x000fe400078e00ff */
[----:B------:R-:W-:-:S04]  /*1e10*/  IMAD.HI.U32 R15, R12, -0x36f0255e, RZ ;  /* 0xc90fdaa20c0f7827 */ /* 0x000fc800078e00ff */
[----:B------:R-:W-:-:S04]  /*1e20*/  IMAD.WIDE.U32 R10, R17, -0x36f0255e, R10 ;  /* 0xc90fdaa2110a7825 */ /* 0x000fc800078e000a */
[C---:B------:R-:W-:Y:S02]  /*1e30*/  IMAD R17, R12.reuse, -0x36f0255e, RZ ;  /* 0xc90fdaa20c117824 */ /* 0x040fe400078e02ff */
[----:B------:R-:W-:-:S04]  /*1e40*/  IMAD.WIDE.U32 R10, P2, R12, 0x2168c235, R10 ;  /* 0x2168c2350c0a7825 */ /* 0x000fc8000784000a */
[----:B------:R-:W-:Y:S01]  /*1e50*/  IMAD.X R12, RZ, RZ, R15, P2 ;  /* 0x000000ffff0c7224 */ /* 0x000fe200010e060f */
[----:B------:R-:W-:Y:S02]  /*1e60*/  IADD3 R11, P2, PT, R17, R11, RZ ;  /* 0x0000000b110b7210 */ /* 0x000fe40007f5e0ff */
[----:B------:R-:W-:Y:S02]  /*1e70*/  IADD3.X RZ, P1, PT, R10, R10, RZ, P1, !PT ;  /* 0x0000000a0aff7210 */ /* 0x000fe40000f3e4ff */
[C---:B------:R-:W-:Y:S01]  /*1e80*/  ISETP.GT.U32.AND P3, PT, R11.reuse, RZ, PT ;  /* 0x000000ff0b00720c */ /* 0x040fe20003f64070 */
[----:B------:R-:W-:Y:S01]  /*1e90*/  IMAD.X R12, RZ, RZ, R12, P2 ;  /* 0x000000ffff0c7224 */ /* 0x000fe200010e060c */
[----:B------:R-:W-:-:S04]  /*1ea0*/  IADD3.X R10, P2, PT, R11, R11, RZ, P1, !PT ;  /* 0x0000000b0b0a7210 */ /* 0x000fc80000f5e4ff */
[C---:B------:R-:W-:Y:S01]  /*1eb0*/  ISETP.GT.AND.EX P1, PT, R12.reuse, RZ, PT, P3 ;  /* 0x000000ff0c00720c */ /* 0x040fe20003f24330 */
[----:B------:R-:W-:-:S03]  /*1ec0*/  IMAD.X R15, R12, 0x1, R12, P2 ;  /* 0x000000010c0f7824 */ /* 0x000fc600010e060c */
[----:B------:R-:W-:Y:S02]  /*1ed0*/  SEL R10, R10, R11, P1 ;  /* 0x0000000b0a0a7207 */ /* 0x000fe40000800000 */
[----:B------:R-:W-:Y:S02]  /*1ee0*/  SEL R11, R15, R12, P1 ;  /* 0x0000000c0f0b7207 */ /* 0x000fe40000800000 */
[----:B------:R-:W-:Y:S02]  /*1ef0*/  IADD3 R18, P2, PT, R10, 0x1, RZ ;  /* 0x000000010a127810 */ /* 0x000fe40007f5e0ff */
[----:B------:R-:W-:Y:S02]  /*1f00*/  SEL R10, RZ, 0xffffffff, !P1 ;  /* 0xffffffffff0a7807 */ /* 0x000fe40004800000 */
[----:B------:R-:W-:Y:S01]  /*1f10*/  LOP3.LUT P1, R19, R19, 0x80000000, RZ, 0xc0, !PT ;  /* 0x8000000013137812 */ /* 0x000fe2000782c0ff */
[----:B------:R-:W-:Y:S02]  /*1f20*/  IMAD.X R11, RZ, RZ, R11, P2 ;  /* 0x000000ffff0b7224 */ /* 0x000fe400010e060b */
[----:B------:R-:W-:Y:S01]  /*1f30*/  IMAD.IADD R10, R10, 0x1, -R13 ;  /* 0x000000010a0a7824 */ /* 0x000fe200078e0a0d */
[----:B------:R-:W-:-:S02]  /*1f40*/  SHF.R.U32.HI R13, RZ, 0x1e, R9 ;  /* 0x0000001eff0d7819 */ /* 0x000fc40000011609 */
[----:B------:R-:W-:Y:S01]  /*1f50*/  SHF.R.U64 R18, R18, 0xa, R11 ;  /* 0x0000000a12127819 */ /* 0x000fe2000000120b */
[----:B------:R-:W-:Y:S01]  /*1f60*/  IMAD.SHL.U32 R10, R10, 0x100000, RZ ;  /* 0x001000000a0a7824 */ /* 0x000fe200078e00ff */
[----:B------:R-:W-:Y:S02]  /*1f70*/  LEA.HI R8, R8, R13, RZ, 0x1 ;  /* 0x0000000d08087211 */ /* 0x000fe400078f08ff */
[----:B------:R-:W-:Y:S02]  /*1f80*/  IADD3 R18, P2, PT, R18, 0x1, RZ ;  /* 0x0000000112127810 */ /* 0x000fe40007f5e0ff */
[----:B------:R-:W-:Y:S01]  /*1f90*/  @!P0 LOP3.LUT R19, R19, 0x80000000, RZ, 0x3c, !PT ;  /* 0x8000000013138812 */ /* 0x000fe200078e3cff */
[----:B------:R-:W-:Y:S01]  /*1fa0*/  @P1 IMAD.MOV R8, RZ, RZ, -R8 ;  /* 0x000000ffff081224 */ /* 0x000fe200078e0a08 */
[----:B------:R-:W-:-:S04]  /*1fb0*/  LEA.HI.X R11, R11, RZ, RZ, 0x16, P2 ;  /* 0x000000ff0b0b7211 */ /* 0x000fc800010fb4ff */
[--C-:B------:R-:W-:Y:S02]  /*1fc0*/  SHF.R.U64 R18, R18, 0x1, R11.reuse ;  /* 0x0000000112127819 */ /* 0x100fe4000000120b */
[----:B------:R-:W-:Y:S02]  /*1fd0*/  SHF.R.U32.HI R9, RZ, 0x1, R11 ;  /* 0x00000001ff097819 */ /* 0x000fe4000001160b */
[----:B------:R-:W-:-:S04]  /*1fe0*/  IADD3 R18, P2, P3, RZ, RZ, R18 ;  /* 0x000000ffff127210 */ /* 0x000fc80007b5e012 */
[----:B------:R-:W-:-:S04]  /*1ff0*/  IADD3.X R10, PT, PT, R10, 0x3fe00000, R9, P2, P3 ;  /* 0x3fe000000a0a7810 */ /* 0x000fc800017e6409 */
[----:B------:R-:W-:-:S07]  /*2000*/  LOP3.LUT R19, R10, R19, RZ, 0xfc, !PT ;  /* 0x000000130a137212 */ /* 0x000fce00078efcff */
.L_x_15:
[----:B------:R-:W-:-:S04]  /*2010*/  IMAD.MOV.U32 R17, RZ, RZ, 0x0 ;  /* 0x00000000ff117424 */ /* 0x000fc800078e00ff */
[----:B------:R-:W-:Y:S05]  /*2020*/  RET.REL.NODEC R16 `(_Z6VecAddPfi) ;  /* 0xffffffdc10f47950 */ /* 0x000fea0003c3ffff */
.L_x_19:
[----:B------:R-:W-:-:S00]  /*2030*/  BRA `(.L_x_19) ;  /* 0xfffffffc00fc7947 */ /* 0x000fc0000383ffff */
[----:B------:R-:W-:-:S00]  /*2040*/  NOP ;  /* 0x0000000000007918 */ /* 0x000fc00000000000 */
        /* <DEDUP_REMOVED lines=11> */
.L_x_21:


//--------------------- .nv.global.init           --------------------------
	.section	.nv.global.init,"aw",@progbits
	.align	16
.nv.global.init:
	.type		__cudart_sin_cos_coeffs,@object
	.size		__cudart_sin_cos_coeffs,(__cudart_i2opi_d - __cudart_sin_cos_coeffs)
__cudart_sin_cos_coeffs:
        /*0000*/ 	.byte	0x46, 0xd2, 0xb0, 0x2c, 0xf1, 0xe5, 0x5a, 0xbe, 0x92, 0xe3, 0xac, 0x69, 0xe3, 0x1d, 0xc7, 0x3e
        /*0010*/ 	.byte	0xa1, 0x62, 0xdb, 0x19, 0xa0, 0x01, 0x2a, 0xbf, 0x18, 0x08, 0x11, 0x11, 0x11, 0x11, 0x81, 0x3f
        /*0020*/ 	.byte	0x54, 0x55, 0x55, 0x55, 0x55, 0x55, 0xc5, 0xbf, 0x00, 0x00, 0x00, 0x00, 0x00, 0x00, 0x00, 0x00
        /*0030*/ 	.byte	0x00, 0x00, 0x00, 0x00, 0x00, 0x00, 0x00, 0x00, 0x64, 0x81, 0xfd, 0x20, 0x83, 0xff, 0xa8, 0xbd
        /*0040*/ 	.byte	0x28, 0x85, 0xef, 0xc1, 0xa7, 0xee, 0x21, 0x3e, 0xd9, 0xe6, 0x06, 0x8e, 0x4f, 0x7e, 0x92, 0xbe
        /*0050*/ 	.byte	0xe9, 0xbc, 0xdd, 0x19, 0xa0, 0x01, 0xfa, 0x3e, 0x47, 0x5d, 0xc1, 0x16, 0x6c, 0xc1, 0x56, 0xbf
        /*0060*/ 	.byte	0x51, 0x55, 0x55, 0x55, 0x55, 0x55, 0xa5, 0x3f, 0x00, 0x00, 0x00, 0x00, 0x00, 0x00, 0xe0, 0xbf
        /*0070*/ 	.byte	0x00, 0x00, 0x00, 0x00, 0x00, 0x00, 0xf0, 0x3f, 0x00, 0x00, 0x00, 0x00, 0x00, 0x00, 0x00, 0x00
	.type		__cudart_i2opi_d,@object
	.size		__cudart_i2opi_d,(.L_0 - __cudart_i2opi_d)
__cudart_i2opi_d:
        /* <DEDUP_REMOVED lines=9> */
.L_0:


//--------------------- .nv.shared.reserved.0     --------------------------
	.section	.nv.shared.reserved.0,"aw",@nobits
	.weak		__nv_reservedSMEM_offset_0_alias
	.size		__nv_reservedSMEM_offset_0_alias, 0, 64
	.other		__nv_reservedSMEM_offset_0_alias,@"STO_CUDA_RESERVED_SHARED STV_DEFAULT"
__nv_reservedSMEM_offset_0_alias:
	.zero		0
	.zero		64


//--------------------- .nv.constant0._Z6VecAddPfi --------------------------
	.section	.nv.constant0._Z6VecAddPfi,"a",@progbits
	.sectionflags	@""
	.align	4
.nv.constant0._Z6VecAddPfi:
	.zero		908


//--------------------- SYMBOLS --------------------------

	.type		.nv.reservedSmem.offset0,@object
	.size		.nv.reservedSmem.offset0,0x4
